def matmul_kernel(
    a_ptr,
    b_ptr,
    c_ptr,
    M,
    N,
    K,
    stride_am,
    stride_ak,
    stride_bk,
    stride_bn,
    stride_cm,
    stride_cn,
    BLOCK_M: tl.constexpr,
    BLOCK_N: tl.constexpr,
    BLOCK_K: tl.constexpr,
    GROUP_M: tl.constexpr,
):
    pid = tl.program_id(axis=0)
    num_pid_m = tl.cdiv(M, BLOCK_M)
    num_pid_n = tl.cdiv(N, BLOCK_N)
    num_pid_in_group = GROUP_M * num_pid_n
    group_id = pid // num_pid_in_group
    first_pid_m = group_id * GROUP_M
    group_size_m = min(num_pid_m - first_pid_m, GROUP_M)
    pid_m = first_pid_m + ((pid % num_pid_in_group) % group_size_m)
    pid_n = (pid % num_pid_in_group) // group_size_m

    offs_am = (pid_m * BLOCK_M + tl.arange(0, BLOCK_M)) % M
    offs_bn = (pid_n * BLOCK_N + tl.arange(0, BLOCK_N)) % N
    offs_k = tl.arange(0, BLOCK_K)
    a_ptrs = a_ptr + offs_am[:, None] * stride_am + offs_k[None, :] * stride_ak
    b_ptrs = b_ptr + offs_k[:, None] * stride_bk + offs_bn[None, :] * stride_bn

    acc = tl.zeros((BLOCK_M, BLOCK_N), dtype=tl.float32)
    for kk in range(0, tl.cdiv(K, BLOCK_K)):
        a = tl.load(a_ptrs, mask=offs_k[None, :] < K - kk * BLOCK_K, other=0.0)
        b = tl.load(b_ptrs, mask=offs_k[:, None] < K - kk * BLOCK_K, other=0.0)
        acc = tl.dot(a, b, acc)
        a_ptrs += BLOCK_K * stride_ak
        b_ptrs += BLOCK_K * stride_bk

    c = acc.to(c_ptr.dtype.element_ty)
    offs_cm = pid_m * BLOCK_M + tl.arange(0, BLOCK_M)
    offs_cn = pid_n * BLOCK_N + tl.arange(0, BLOCK_N)
    c_ptrs = c_ptr + offs_cm[:, None] * stride_cm + offs_cn[None, :] * stride_cn
    mask = (offs_cm[:, None] < M) & (offs_cn[None, :] < N)
    tl.store(c_ptrs, c, mask=mask)

# config = {"BLOCK_K": 64, "BLOCK_M": 128, "BLOCK_N": 128, "GROUP_M": 8, "arch": "sm_90", "dtype": "fp16", "num_ctas": 4, "num_stages": 6, "num_warps": 8}
# arch = sm_90


// ===== COMPILED SASS (sm_90a) =====

	.target	sm_90a

	.elftype	@"ET_EXEC"


//--------------------- .note.nv.tkinfo           --------------------------
	.section	.note.nv.tkinfo,"",@"SHT_NOTE"
	.sectionflags	@"SHF_NOTE_NV_TKINFO"
	.tkinfo
        /*0018*/ 	.word	0x00000002
        /*0030*/ 	.string	""
        /*0030*/ 	.string	"ptxas"
        /*0030*/ 	.string	"Cuda compilation tools, release 13.0, V13.0.88"
        /*0030*/ 	.string	"Build cuda_13.0.r13.0/compiler.36424714_0"
        /*0030*/ 	.string	"-v  -suppress-debug-info  -lineinfo  -arch sm_90a "



//--------------------- .note.nv.cuinfo           --------------------------
	.section	.note.nv.cuinfo,"",@"SHT_NOTE"
	.sectionflags	@"SHF_NOTE_NV_CUINFO"
        /*0018*/ 	.short	0x0002
        /*001a*/ 	.short	0x005a
        /*001c*/ 	.short	0x0082
	.zero		2


//--------------------- .nv.info                  --------------------------
	.section	.nv.info,"",@"SHT_CUDA_INFO"
	.align	4


	//----- nvinfo : EIATTR_REGCOUNT
	.align		4
        /*0000*/ 	.byte	0x04, 0x2f
        /*0002*/ 	.short	(.L_1 - .L_0)
	.align		4
.L_0:
        /*0004*/ 	.word	index@(matmul_kernel)
        /*0008*/ 	.word	0x00000082


	//----- nvinfo : EIATTR_FRAME_SIZE
	.align		4
.L_1:
        /*000c*/ 	.byte	0x04, 0x11
        /*000e*/ 	.short	(.L_3 - .L_2)
	.align		4
.L_2:
        /*0010*/ 	.word	index@(matmul_kernel)
        /*0014*/ 	.word	0x00000000


	//----- nvinfo : EIATTR_MIN_STACK_SIZE
	.align		4
.L_3:
        /*0018*/ 	.byte	0x04, 0x12
        /*001a*/ 	.short	(.L_5 - .L_4)
	.align		4
.L_4:
        /*001c*/ 	.word	index@(matmul_kernel)
        /*0020*/ 	.word	0x00000000
.L_5:


//--------------------- .nv.compat                --------------------------
	.section	.nv.compat,"",@"SHT_CUDA_COMPAT_INFO"
	.align	4
        /*0000*/ 	.byte	0x02, 0x09, 0x01, 0x00, 0x02, 0x02, 0x04, 0x00, 0x02, 0x05, 0x05, 0x00, 0x03, 0x07, 0x01, 0x01
        /*0010*/ 	.byte	0x02, 0x03, 0x00, 0x00, 0x02, 0x06, 0x01, 0x00, 0x04, 0x0b, 0x08, 0x00, 0x00, 0x00, 0x00, 0x00
        /*0020*/ 	.byte	0x00, 0x00, 0x00, 0x00


//--------------------- .nv.info.matmul_kernel    --------------------------
	.section	.nv.info.matmul_kernel,"",@"SHT_CUDA_INFO"
	.sectionflags	@""
	.align	4


	//----- nvinfo : EIATTR_CUDA_API_VERSION
	.align		4
        /*0000*/ 	.byte	0x04, 0x37
        /*0002*/ 	.short	(.L_7 - .L_6)
.L_6:
        /*0004*/ 	.word	0x00000082


	//----- nvinfo : EIATTR_KPARAM_INFO
	.align		4
.L_7:
        /*0008*/ 	.byte	0x04, 0x17
        /*000a*/ 	.short	(.L_9 - .L_8)
.L_8:
        /*000c*/ 	.word	0x00000000
        /*0010*/ 	.short	0x000d
        /*0012*/ 	.short	0x0048
        /*0014*/ 	.byte	0x00, 0xf4, 0x21, 0x00


	//----- nvinfo : EIATTR_KPARAM_INFO
	.align		4
.L_9:
        /*0018*/ 	.byte	0x04, 0x17
        /*001a*/ 	.short	(.L_11 - .L_10)
.L_10:
        /*001c*/ 	.word	0x00000000
        /*0020*/ 	.short	0x000c
        /*0022*/ 	.short	0x0040
        /*0024*/ 	.byte	0x00, 0xf4, 0x21, 0x00


	//----- nvinfo : EIATTR_KPARAM_INFO
	.align		4
.L_11:
        /*0028*/ 	.byte	0x04, 0x17
        /*002a*/ 	.short	(.L_13 - .L_12)
.L_12:
        /*002c*/ 	.word	0x00000000
        /*0030*/ 	.short	0x000b
        /*0032*/ 	.short	0x0038
        /*0034*/ 	.byte	0x00, 0xf0, 0x11, 0x00


	//----- nvinfo : EIATTR_KPARAM_INFO
	.align		4
.L_13:
        /*0038*/ 	.byte	0x04, 0x17
        /*003a*/ 	.short	(.L_15 - .L_14)
.L_14:
        /*003c*/ 	.word	0x00000000
        /*0040*/ 	.short	0x000a
        /*0042*/ 	.short	0x0034
        /*0044*/ 	.byte	0x00, 0xf0, 0x11, 0x00


	//----- nvinfo : EIATTR_KPARAM_INFO
	.align		4
.L_15:
        /*0048*/ 	.byte	0x04, 0x17
        /*004a*/ 	.short	(.L_17 - .L_16)
.L_16:
        /*004c*/ 	.word	0x00000000
        /*0050*/ 	.short	0x0009
        /*0052*/ 	.short	0x0030
        /*0054*/ 	.byte	0x00, 0xf0, 0x11, 0x00


	//----- nvinfo : EIATTR_KPARAM_INFO
	.align		4
.L_17:
        /*0058*/ 	.byte	0x04, 0x17
        /*005a*/ 	.short	(.L_19 - .L_18)
.L_18:
        /*005c*/ 	.word	0x00000000
        /*0060*/ 	.short	0x0008
        /*0062*/ 	.short	0x002c
        /*0064*/ 	.byte	0x00, 0xf0, 0x11, 0x00


	//----- nvinfo : EIATTR_KPARAM_INFO
	.align		4
.L_19:
        /*0068*/ 	.byte	0x04, 0x17
        /*006a*/ 	.short	(.L_21 - .L_20)
.L_20:
        /*006c*/ 	.word	0x00000000
        /*0070*/ 	.short	0x0007
        /*0072*/ 	.short	0x0028
        /*0074*/ 	.byte	0x00, 0xf0, 0x11, 0x00


	//----- nvinfo : EIATTR_KPARAM_INFO
	.align		4
.L_21:
        /*0078*/ 	.byte	0x04, 0x17
        /*007a*/ 	.short	(.L_23 - .L_22)
.L_22:
        /*007c*/ 	.word	0x00000000
        /*0080*/ 	.short	0x0006
        /*0082*/ 	.short	0x0024
        /*0084*/ 	.byte	0x00, 0xf0, 0x11, 0x00


	//----- nvinfo : EIATTR_KPARAM_INFO
	.align		4
.L_23:
        /*0088*/ 	.byte	0x04, 0x17
        /*008a*/ 	.short	(.L_25 - .L_24)
.L_24:
        /*008c*/ 	.word	0x00000000
        /*0090*/ 	.short	0x0005
        /*0092*/ 	.short	0x0020
        /*0094*/ 	.byte	0x00, 0xf0, 0x11, 0x00


	//----- nvinfo : EIATTR_KPARAM_INFO
	.align		4
.L_25:
        /*0098*/ 	.byte	0x04, 0x17
        /*009a*/ 	.short	(.L_27 - .L_26)
.L_26:
        /*009c*/ 	.word	0x00000000
        /*00a0*/ 	.short	0x0004
        /*00a2*/ 	.short	0x001c
        /*00a4*/ 	.byte	0x00, 0xf0, 0x11, 0x00


	//----- nvinfo : EIATTR_KPARAM_INFO
	.align		4
.L_27:
        /*00a8*/ 	.byte	0x04, 0x17
        /*00aa*/ 	.short	(.L_29 - .L_28)
.L_28:
        /*00ac*/ 	.word	0x00000000
        /*00b0*/ 	.short	0x0003
        /*00b2*/ 	.short	0x0018
        /*00b4*/ 	.byte	0x00, 0xf0, 0x11, 0x00


	//----- nvinfo : EIATTR_KPARAM_INFO
	.align		4
.L_29:
        /*00b8*/ 	.byte	0x04, 0x17
        /*00ba*/ 	.short	(.L_31 - .L_30)
.L_30:
        /*00bc*/ 	.word	0x00000000
        /*00c0*/ 	.short	0x0002
        /*00c2*/ 	.short	0x0010
        /*00c4*/ 	.byte	0x00, 0xf4, 0x21, 0x00


	//----- nvinfo : EIATTR_KPARAM_INFO
	.align		4
.L_31:
        /*00c8*/ 	.byte	0x04, 0x17
        /*00ca*/ 	.short	(.L_33 - .L_32)
.L_32:
        /*00cc*/ 	.word	0x00000000
        /*00d0*/ 	.short	0x0001
        /*00d2*/ 	.short	0x0008
        /*00d4*/ 	.byte	0x00, 0xf4, 0x21, 0x00


	//----- nvinfo : EIATTR_KPARAM_INFO
	.align		4
.L_33:
        /*00d8*/ 	.byte	0x04, 0x17
        /*00da*/ 	.short	(.L_35 - .L_34)
.L_34:
        /*00dc*/ 	.word	0x00000000
        /*00e0*/ 	.short	0x0000
        /*00e2*/ 	.short	0x0000
        /*00e4*/ 	.byte	0x00, 0xf4, 0x21, 0x00


	//----- nvinfo : EIATTR_EXPLICIT_CLUSTER
	.align		4
.L_35:
        /*00e8*/ 	.byte	0x01, 0x3e
	.zero		2


	//----- nvinfo : EIATTR_CTA_PER_CLUSTER
	.align		4
        /*00ec*/ 	.byte	0x04, 0x3d
        /*00ee*/ 	.short	(.L_37 - .L_36)
.L_36:
        /*00f0*/ 	.word	0x00000004
        /*00f4*/ 	.word	0x00000001
        /*00f8*/ 	.word	0x00000001


	//----- nvinfo : EIATTR_SPARSE_MMA_MASK
	.align		4
.L_37:
        /*00fc*/ 	.byte	0x03, 0x50
        /*00fe*/ 	.short	0x0000


	//----- nvinfo : EIATTR_MAXREG_COUNT
	.align		4
        /*0100*/ 	.byte	0x03, 0x1b
        /*0102*/ 	.short	0x00ff


	//----- nvinfo : EIATTR_NUM_BARRIERS
	.align		4
        /*0104*/ 	.byte	0x02, 0x4c
        /*0106*/ 	.byte	0x01
	.zero		1


	//----- nvinfo : EIATTR_MERCURY_ISA_VERSION
	.align		4
        /*0108*/ 	.byte	0x03, 0x5f
        /*010a*/ 	.short	0x0101


	//----- nvinfo : EIATTR_EXIT_INSTR_OFFSETS
	.align		4
        /*010c*/ 	.byte	0x04, 0x1c
        /*010e*/ 	.short	(.L_39 - .L_38)


	//   ....[0]....
.L_38:
        /*0110*/ 	.word	0x00003470


	//   ....[1]....
        /*0114*/ 	.word	0x000034a0


	//----- nvinfo : EIATTR_REQNTID
	.align		4
.L_39:
        /*0118*/ 	.byte	0x04, 0x10
        /*011a*/ 	.short	(.L_41 - .L_40)
.L_40:
        /*011c*/ 	.word	0x00000100
        /*0120*/ 	.word	0x00000001
        /*0124*/ 	.word	0x00000001


	//----- nvinfo : EIATTR_CBANK_PARAM_SIZE
	.align		4
.L_41:
        /*0128*/ 	.byte	0x03, 0x19
        /*012a*/ 	.short	0x0050


	//----- nvinfo : EIATTR_PARAM_CBANK
	.align		4
        /*012c*/ 	.byte	0x04, 0x0a
        /*012e*/ 	.short	(.L_43 - .L_42)
	.align		4
.L_42:
        /*0130*/ 	.word	index@(.nv.constant0.matmul_kernel)
        /*0134*/ 	.short	0x0210
        /*0136*/ 	.short	0x0050


	//----- nvinfo : EIATTR_SW_WAR
	.align		4
.L_43:
        /*0138*/ 	.byte	0x04, 0x36
        /*013a*/ 	.short	(.L_45 - .L_44)
.L_44:
        /*013c*/ 	.word	0x00000008
.L_45:


//--------------------- .nv.callgraph             --------------------------
	.section	.nv.callgraph,"",@"SHT_CUDA_CALLGRAPH"
	.align	4
	.sectionentsize	8
	.align		4
        /*0000*/ 	.word	0x00000000
	.align		4
        /*0004*/ 	.word	0xffffffff
	.align		4
        /*0008*/ 	.word	0x00000000
	.align		4
        /*000c*/ 	.word	0xfffffffe
	.align		4
        /*0010*/ 	.word	0x00000000
	.align		4
        /*0014*/ 	.word	0xfffffffd
	.align		4
        /*0018*/ 	.word	0x00000000
	.align		4
        /*001c*/ 	.word	0xfffffffc


//--------------------- .text.matmul_kernel       --------------------------
	.section	.text.matmul_kernel,"ax",@progbits
	.align	128
        .global         matmul_kernel
        .type           matmul_kernel,@function
        .size           matmul_kernel,(.L_x_3 - matmul_kernel)
        .other          matmul_kernel,@"STO_CUDA_ENTRY STV_DEFAULT"
matmul_kernel:
.text.matmul_kernel:
[----:B------:R-:W-:Y:S08]  /*0000*/  LDC R1, c[0x0][0x28] ;  /* 0x00000a00ff017b82 */ /* 0x000ff00000000800 */
[----:B------:R-:W0:Y:S01]  /*0010*/  LDC.64 R28, c[0x0][0x228] ;  /* 0x00008a00ff1c7b82 */ /* 0x000e220000000a00 */
[----:B------:R-:W-:Y:S01]  /*0020*/  ULDC.64 UR14, c[0x0][0x208] ;  /* 0x00008200000e7ab9 */ /* 0x000fe20000000a00 */
[----:B------:R-:W-:-:S02]  /*0030*/  CS2R R24, SRZ ;  /* 0x0000000000187805 */ /* 0x000fc4000001ff00 */
[----:B------:R-:W-:Y:S02]  /*0040*/  CS2R R20, SRZ ;  /* 0x0000000000147805 */ /* 0x000fe4000001ff00 */
[----:B------:R-:W-:Y:S02]  /*0050*/  CS2R R26, SRZ ;  /* 0x00000000001a7805 */ /* 0x000fe4000001ff00 */
[----:B------:R-:W-:Y:S01]  /*0060*/  CS2R R22, SRZ ;  /* 0x0000000000167805 */ /* 0x000fe2000001ff00 */
[----:B------:R-:W1:Y:S08]  /*0070*/  S2UR UR4, SR_CTAID.X ;  /* 0x00000000000479c3 */ /* 0x000e700000002500 */
[----:B------:R-:W2:Y:S01]  /*0080*/  S2UR UR12, SR_CgaCtaId ;  /* 0x00000000000c79c3 */ /* 0x000ea20000008800 */
[----:B0-----:R-:W-:-:S07]  /*0090*/  VIADD R0, R29, 0x7f ;  /* 0x0000007f1d007836 */ /* 0x001fce0000000000 */
[----:B------:R-:W0:Y:S01]  /*00a0*/  LDC R76, c[0x0][0x230] ;  /* 0x00008c00ff4c7b82 */ /* 0x000e220000000800 */
[----:B------:R-:W-:Y:S02]  /*00b0*/  SHF.R.S32.HI R3, RZ, 0x1f, R0 ;  /* 0x0000001fff037819 */ /* 0x000fe40000011400 */
[----:B-1----:R-:W-:Y:S01]  /*00c0*/  I2FP.F32.U32 R5, UR4 ;  /* 0x0000000400057c45 */ /* 0x002fe20008201000 */
[----:B------:R-:W-:Y:S01]  /*00d0*/  ULDC UR4, c[0x0][0x150] ;  /* 0x0000540000047ab9 */ /* 0x000fe20000000800 */
[----:B------:R-:W-:-:S03]  /*00e0*/  LEA.HI R3, R3, R0, RZ, 0x7 ;  /* 0x0000000003037211 */ /* 0x000fc600078f38ff */
[----:B------:R-:W-:Y:S01]  /*00f0*/  FMUL R5, R5, UR4 ;  /* 0x0000000405057c20 */ /* 0x000fe20008400000 */
[----:B------:R-:W-:-:S05]  /*0100*/  SHF.R.S32.HI R3, RZ, 0x7, R3 ;  /* 0x00000007ff037819 */ /* 0x000fca0000011403 */
[----:B------:R-:W-:Y:S01]  /*0110*/  IMAD.SHL.U32 R4, R3, 0x8, RZ ;  /* 0x0000000803047824 */ /* 0x000fe200078e00ff */
[----:B------:R-:W1:Y:S04]  /*0120*/  F2I.U32.TRUNC.NTZ R5, R5 ;  /* 0x0000000500057305 */ /* 0x000e68000020f000 */
[----:B------:R-:W-:Y:S01]  /*0130*/  IABS R7, R4 ;  /* 0x0000000400077213 */ /* 0x000fe20000000000 */
[----:B0-----:R-:W-:-:S03]  /*0140*/  VIADD R76, R76, 0x3f ;  /* 0x0000003f4c4c7836 */ /* 0x001fc60000000000 */
[----:B------:R-:W0:Y:S01]  /*0150*/  I2F.RP R0, R7 ;  /* 0x0000000700007306 */ /* 0x000e220000209400 */
[----:B-1----:R-:W-:-:S07]  /*0160*/  IABS R11, R5 ;  /* 0x00000005000b7213 */ /* 0x002fce0000000000 */
[----:B0-----:R-:W0:Y:S02]  /*0170*/  MUFU.RCP R0, R0 ;  /* 0x0000000000007308 */ /* 0x001e240000001000 */
[----:B0-----:R-:W-:Y:S01]  /*0180*/  VIADD R2, R0, 0xffffffe ;  /* 0x0ffffffe00027836 */ /* 0x001fe20000000000 */
[----:B------:R-:W-:-:S05]  /*0190*/  IABS R0, R4 ;  /* 0x0000000400007213 */ /* 0x000fca0000000000 */
[----:B------:R0:W1:Y:S01]  /*01a0*/  F2I.FTZ.U32.TRUNC.NTZ R3, R2 ;  /* 0x0000000200037305 */ /* 0x000062000021f000 */
[----:B------:R-:W-:Y:S02]  /*01b0*/  IMAD.MOV R0, RZ, RZ, -R0 ;  /* 0x000000ffff007224 */ /* 0x000fe400078e0a00 */
[----:B0-----:R-:W-:Y:S02]  /*01c0*/  IMAD.MOV.U32 R2, RZ, RZ, RZ ;  /* 0x000000ffff027224 */ /* 0x001fe400078e00ff */
[----:B-1----:R-:W-:-:S04]  /*01d0*/  IMAD.MOV R6, RZ, RZ, -R3 ;  /* 0x000000ffff067224 */ /* 0x002fc800078e0a03 */
[----:B------:R-:W-:-:S04]  /*01e0*/  IMAD R9, R6, R7, RZ ;  /* 0x0000000706097224 */ /* 0x000fc800078e02ff */
[----:B------:R-:W-:-:S06]  /*01f0*/  IMAD.HI.U32 R2, R3, R9, R2 ;  /* 0x0000000903027227 */ /* 0x000fcc00078e0002 */
[----:B------:R-:W-:-:S04]  /*0200*/  IMAD.HI.U32 R2, R2, R11, RZ ;  /* 0x0000000b02027227 */ /* 0x000fc800078e00ff */
[----:B------:R-:W-:-:S05]  /*0210*/  IMAD R0, R2, R0, R11 ;  /* 0x0000000002007224 */ /* 0x000fca00078e020b */
[----:B------:R-:W-:-:S13]  /*0220*/  ISETP.GT.U32.AND P1, PT, R7, R0, PT ;  /* 0x000000000700720c */ /* 0x000fda0003f24070 */
[----:B------:R-:W-:Y:S02]  /*0230*/  @!P1 IMAD.IADD R0, R0, 0x1, -R7 ;  /* 0x0000000100009824 */ /* 0x000fe400078e0a07 */
[----:B------:R-:W-:Y:S01]  /*0240*/  @!P1 VIADD R2, R2, 0x1 ;  /* 0x0000000102029836 */ /* 0x000fe20000000000 */
[----:B------:R-:W-:Y:S02]  /*0250*/  ISETP.NE.AND P1, PT, R4, RZ, PT ;  /* 0x000000ff0400720c */ /* 0x000fe40003f25270 */
[----:B------:R-:W-:Y:S02]  /*0260*/  ISETP.GE.U32.AND P0, PT, R0, R7, PT ;  /* 0x000000070000720c */ /* 0x000fe40003f06070 */
[----:B------:R-:W-:-:S04]  /*0270*/  LOP3.LUT R0, R5, R4, RZ, 0x3c, !PT ;  /* 0x0000000405007212 */ /* 0x000fc800078e3cff */
[----:B------:R-:W-:Y:S01]  /*0280*/  ISETP.GE.AND P2, PT, R0, RZ, PT ;  /* 0x000000ff0000720c */ /* 0x000fe20003f46270 */
[----:B------:R-:W-:-:S05]  /*0290*/  VIADD R0, R28, 0x7f ;  /* 0x0000007f1c007836 */ /* 0x000fca0000000000 */
[----:B------:R-:W-:Y:S01]  /*02a0*/  SHF.R.S32.HI R3, RZ, 0x1f, R0 ;  /* 0x0000001fff037819 */ /* 0x000fe20000011400 */
[----:B------:R-:W-:-:S03]  /*02b0*/  @P0 VIADD R2, R2, 0x1 ;  /* 0x0000000102020836 */ /* 0x000fc60000000000 */
[----:B------:R-:W-:-:S03]  /*02c0*/  LEA.HI R3, R3, R0, RZ, 0x7 ;  /* 0x0000000003037211 */ /* 0x000fc600078f38ff */
[----:B------:R-:W-:Y:S01]  /*02d0*/  @!P2 IMAD.MOV R2, RZ, RZ, -R2 ;  /* 0x000000ffff02a224 */ /* 0x000fe200078e0a02 */
[----:B------:R-:W-:-:S05]  /*02e0*/  @!P1 LOP3.LUT R2, RZ, R4, RZ, 0x33, !PT ;  /* 0x00000004ff029212 */ /* 0x000fca00078e33ff */
[----:B------:R-:W-:Y:S02]  /*02f0*/  IMAD.SHL.U32 R16, R2, 0x8, RZ ;  /* 0x0000000802107824 */ /* 0x000fe400078e00ff */
[----:B------:R-:W-:-:S03]  /*0300*/  IMAD.MOV R2, RZ, RZ, -R2 ;  /* 0x000000ffff027224 */ /* 0x000fc600078e0a02 */
[----:B------:R-:W-:Y:S01]  /*0310*/  LEA.HI.SX32 R3, R3, -R16, 0x19 ;  /* 0x8000001003037211 */ /* 0x000fe200078fcaff */
[----:B------:R-:W-:-:S03]  /*0320*/  IMAD R11, R4, R2, R5 ;  /* 0x00000002040b7224 */ /* 0x000fc600078e0205 */
[----:B------:R-:W-:Y:S02]  /*0330*/  VIMNMX R6, R3, 0x8, PT ;  /* 0x0000000803067848 */ /* 0x000fe40003fe0100 */
[----:B------:R-:W-:Y:S02]  /*0340*/  IABS R9, R11 ;  /* 0x0000000b00097213 */ /* 0x000fe40000000000 */
[-C--:B------:R-:W-:Y:S02]  /*0350*/  IABS R7, R6.reuse ;  /* 0x0000000600077213 */ /* 0x080fe40000000000 */
[----:B------:R-:W-:Y:S02]  /*0360*/  IABS R4, R6 ;  /* 0x0000000600047213 */ /* 0x000fe40000000000 */
[----:B------:R-:W0:Y:S01]  /*0370*/  I2F.RP R0, R7 ;  /* 0x0000000700007306 */ /* 0x000e220000209400 */
[C---:B------:R-:W-:Y:S02]  /*0380*/  R2UR UR5, R6.reuse ;  /* 0x00000000060572ca */ /* 0x040fe400000e0000 */
[----:B------:R-:W-:-:S11]  /*0390*/  R2UR UR6, R6 ;  /* 0x00000000060672ca */ /* 0x000fd600000e0000 */
[----:B------:R-:W-:Y:S01]  /*03a0*/  UISETP.NE.AND UP0, UPT, UR5, URZ, UPT ;  /* 0x0000003f0500728c */ /* 0x000fe2000bf05270 */
[----:B0-----:R-:W0:Y:S02]  /*03b0*/  MUFU.RCP R0, R0 ;  /* 0x0000000000007308 */ /* 0x001e240000001000 */
[----:B0-----:R-:W-:Y:S02]  /*03c0*/  VIADD R3, R0, 0xffffffe ;  /* 0x0ffffffe00037836 */ /* 0x001fe40000000000 */
[----:B------:R-:W-:-:S04]  /*03d0*/  IMAD.MOV R0, RZ, RZ, -R4 ;  /* 0x000000ffff007224 */ /* 0x000fc800078e0a04 */
[----:B------:R-:W0:Y:S02]  /*03e0*/  F2I.FTZ.U32.TRUNC.NTZ R3, R3 ;  /* 0x0000000300037305 */ /* 0x000e24000021f000 */
[----:B0-----:R-:W-:-:S04]  /*03f0*/  IMAD.MOV R8, RZ, RZ, -R3 ;  /* 0x000000ffff087224 */ /* 0x001fc800078e0a03 */
[----:B------:R-:W-:-:S04]  /*0400*/  IMAD.MOV.U32 R2, RZ, RZ, R8 ;  /* 0x000000ffff027224 */ /* 0x000fc800078e0008 */
[----:B------:R-:W-:Y:S02]  /*0410*/  IMAD R5, R2, R7, RZ ;  /* 0x0000000702057224 */ /* 0x000fe400078e02ff */
[----:B------:R-:W-:-:S04]  /*0420*/  IMAD.MOV.U32 R2, RZ, RZ, RZ ;  /* 0x000000ffff027224 */ /* 0x000fc800078e00ff */
[----:B------:R-:W-:-:S06]  /*0430*/  IMAD.HI.U32 R2, R3, R5, R2 ;  /* 0x0000000503027227 */ /* 0x000fcc00078e0002 */
[----:B------:R-:W-:-:S04]  /*0440*/  IMAD.HI.U32 R2, R2, R9, RZ ;  /* 0x0000000902027227 */ /* 0x000fc800078e00ff */
[----:B------:R-:W-:-:S05]  /*0450*/  IMAD R0, R2, R0, R9 ;  /* 0x0000000002007224 */ /* 0x000fca00078e0209 */
[----:B------:R-:W-:-:S13]  /*0460*/  ISETP.GT.U32.AND P1, PT, R7, R0, PT ;  /* 0x000000000700720c */ /* 0x000fda0003f24070 */
[----:B------:R-:W-:Y:S02]  /*0470*/  @!P1 IMAD.IADD R0, R0, 0x1, -R7 ;  /* 0x0000000100009824 */ /* 0x000fe400078e0a07 */
[----:B------:R-:W-:-:S03]  /*0480*/  @!P1 VIADD R2, R2, 0x1 ;  /* 0x0000000102029836 */ /* 0x000fc60000000000 */
[----:B------:R-:W-:Y:S02]  /*0490*/  ISETP.GE.U32.AND P0, PT, R0, R7, PT ;  /* 0x000000070000720c */ /* 0x000fe40003f06070 */
[----:B------:R-:W-:-:S04]  /*04a0*/  LOP3.LUT R0, R11, R6, RZ, 0x3c, !PT ;  /* 0x000000060b007212 */ /* 0x000fc800078e3cff */
[----:B------:R-:W-:Y:S02]  /*04b0*/  ISETP.GE.AND P2, PT, R0, RZ, PT ;  /* 0x000000ff0000720c */ /* 0x000fe40003f46270 */
[----:B------:R-:W0:Y:S05]  /*04c0*/  S2R R0, SR_TID.X ;  /* 0x0000000000007919 */ /* 0x000e2a0000002100 */
[----:B------:R-:W-:Y:S01]  /*04d0*/  @P0 VIADD R2, R2, 0x1 ;  /* 0x0000000102020836 */ /* 0x000fe20000000000 */
[----:B------:R-:W-:-:S05]  /*04e0*/  ISETP.GE.AND P0, PT, R76, 0x40, PT ;  /* 0x000000404c00780c */ /* 0x000fca0003f06270 */
[----:B------:R-:W-:-:S05]  /*04f0*/  @!P2 IMAD.MOV R2, RZ, RZ, -R2 ;  /* 0x000000ffff02a224 */ /* 0x000fca00078e0a02 */
[----:B------:R-:W-:-:S09]  /*0500*/  R2UR UR4, R2 ;  /* 0x00000000020472ca */ /* 0x000fd200000e0000 */
[----:B------:R-:W-:-:S03]  /*0510*/  @!UP0 ULOP3.LUT UR4, URZ, UR6, URZ, 0x33, !UPT ;  /* 0x000000063f048292 */ /* 0x000fc6000f8e333f */
[----:B------:R-:W-:Y:S01]  /*0520*/  UMOV UR6, 0x400 ;  /* 0x0000040000067882 */ /* 0x000fe20000000000 */
[----:B------:R-:W-:Y:S01]  /*0530*/  UIADD3 UR5, -UR4, URZ, URZ ;  /* 0x0000003f04057290 */ /* 0x000fe2000fffe13f */
[----:B0-----:R-:W-:-:S05]  /*0540*/  LOP3.LUT R44, R0, 0x3f, RZ, 0xc0, !PT ;  /* 0x0000003f002c7812 */ /* 0x001fca00078ec0ff */
[----:B------:R-:W-:Y:S01]  /*0550*/  IMAD R2, R6, UR5, R11 ;  /* 0x0000000506027c24 */ /* 0x000fe2000f8e020b */
[----:B--2---:R-:W-:-:S03]  /*0560*/  USHF.L.U32 UR5, UR12, 0x6, URZ ;  /* 0x000000060c057899 */ /* 0x004fc6000800063f */
[----:B------:R-:W-:Y:S01]  /*0570*/  IMAD.IADD R16, R16, 0x1, R2 ;  /* 0x0000000110107824 */ /* 0x000fe200078e0202 */
[----:B------:R-:W-:Y:S01]  /*0580*/  ULOP3.LUT UR5, UR5, 0x40, URZ, 0xc0, !UPT ;  /* 0x0000004005057892 */ /* 0x000fe2000f8ec03f */
[----:B------:R-:W-:-:S03]  /*0590*/  SHF.R.U32.HI R2, RZ, 0x6, R0 ;  /* 0x00000006ff027819 */ /* 0x000fc60000011600 */
[----:B------:R-:W-:Y:S01]  /*05a0*/  ULEA UR5, UR4, UR5, 0x7 ;  /* 0x0000000504057291 */ /* 0x000fe2000f8e383f */
[----:B------:R-:W-:Y:S01]  /*05b0*/  SGXT.U32 R2, R2, 0x2 ;  /* 0x000000020202781a */ /* 0x000fe20000000000 */
[----:B------:R-:W-:Y:S02]  /*05c0*/  USHF.L.U32 UR4, UR12, 0x5, URZ ;  /* 0x000000050c047899 */ /* 0x000fe4000800063f */
[----:B------:R-:W-:Y:S02]  /*05d0*/  ULEA UR12, UR12, UR6, 0x18 ;  /* 0x000000060c0c7291 */ /* 0x000fe4000f8ec03f */
[----:B------:R-:W-:Y:S01]  /*05e0*/  ULOP3.LUT UR4, UR4, 0x40, URZ, 0xc0, !UPT ;  /* 0x0000004004047892 */ /* 0x000fe2000f8ec03f */
[----:B------:R-:W-:-:S04]  /*05f0*/  LOP3.LUT R3, R2, UR5, RZ, 0xfc, !PT ;  /* 0x0000000502037c12 */ /* 0x000fc8000f8efcff */
[C---:B------:R-:W-:Y:S02]  /*0600*/  LOP3.LUT R4, R3.reuse, 0x4, RZ, 0xfc, !PT ;  /* 0x0000000403047812 */ /* 0x040fe400078efcff */
[----:B------:R-:W-:Y:S02]  /*0610*/  LEA R19, R16, UR4, 0x7 ;  /* 0x0000000410137c11 */ /* 0x000fe4000f8e38ff */
[C---:B------:R-:W-:Y:S02]  /*0620*/  LOP3.LUT R5, R3.reuse, 0x8, RZ, 0xfc, !PT ;  /* 0x0000000803057812 */ /* 0x040fe400078efcff */
[C---:B------:R-:W-:Y:S01]  /*0630*/  LOP3.LUT R6, R3.reuse, 0xc, RZ, 0xfc, !PT ;  /* 0x0000000c03067812 */ /* 0x040fe200078efcff */
[----:B------:R-:W-:Y:S01]  /*0640*/  IMAD.IADD R19, R44, 0x1, R19 ;  /* 0x000000012c137824 */ /* 0x000fe200078e0213 */
[C---:B------:R-:W-:Y:S02]  /*0650*/  LOP3.LUT R7, R3.reuse, 0x10, RZ, 0xfc, !PT ;  /* 0x0000001003077812 */ /* 0x040fe400078efcff */
[----:B------:R-:W-:-:S02]  /*0660*/  LOP3.LUT R8, R3, 0x14, RZ, 0xfc, !PT ;  /* 0x0000001403087812 */ /* 0x000fc400078efcff */
[C---:B------:R-:W-:Y:S02]  /*0670*/  LOP3.LUT R9, R3.reuse, 0x18, RZ, 0xfc, !PT ;  /* 0x0000001803097812 */ /* 0x040fe400078efcff */
[C---:B------:R-:W-:Y:S02]  /*0680*/  LOP3.LUT R10, R3.reuse, 0x1c, RZ, 0xfc, !PT ;  /* 0x0000001c030a7812 */ /* 0x040fe400078efcff */
[C---:B------:R-:W-:Y:S02]  /*0690*/  LOP3.LUT R11, R3.reuse, 0x20, RZ, 0xfc, !PT ;  /* 0x00000020030b7812 */ /* 0x040fe400078efcff */
[C---:B------:R-:W-:Y:S02]  /*06a0*/  LOP3.LUT R12, R3.reuse, 0x24, RZ, 0xfc, !PT ;  /* 0x00000024030c7812 */ /* 0x040fe400078efcff */
[C---:B------:R-:W-:Y:S02]  /*06b0*/  LOP3.LUT R13, R3.reuse, 0x28, RZ, 0xfc, !PT ;  /* 0x00000028030d7812 */ /* 0x040fe400078efcff */
[----:B------:R-:W-:-:S02]  /*06c0*/  LOP3.LUT R14, R3, 0x2c, RZ, 0xfc, !PT ;  /* 0x0000002c030e7812 */ /* 0x000fc400078efcff */
[C---:B------:R-:W-:Y:S02]  /*06d0*/  LOP3.LUT R15, R3.reuse, 0x30, RZ, 0xfc, !PT ;  /* 0x00000030030f7812 */ /* 0x040fe400078efcff */
[C---:B------:R-:W-:Y:S02]  /*06e0*/  LOP3.LUT R16, R3.reuse, 0x34, RZ, 0xfc, !PT ;  /* 0x0000003403107812 */ /* 0x040fe400078efcff */
[C---:B------:R-:W-:Y:S02]  /*06f0*/  LOP3.LUT R17, R3.reuse, 0x38, RZ, 0xfc, !PT ;  /* 0x0000003803117812 */ /* 0x040fe400078efcff */
[----:B------:R-:W-:Y:S01]  /*0700*/  LOP3.LUT R18, R3, 0x3c, RZ, 0xfc, !PT ;  /* 0x0000003c03127812 */ /* 0x000fe200078efcff */
[----:B------:R-:W-:Y:S06]  /*0710*/  @!P0 BRA `(.L_x_0) ;  /* 0x0000002400588947 */ /* 0x000fec0003800000 */
[----:B------:R-:W-:Y:S01]  /*0720*/  IABS R21, R29 ;  /* 0x0000001d00157213 */ /* 0x000fe20000000000 */
[----:B------:R-:W-:Y:S01]  /*0730*/  ULDC UR4, c[0x0][0x234] ;  /* 0x00008d0000047ab9 */ /* 0x000fe20000000800 */
[----:B------:R-:W-:Y:S01]  /*0740*/  IABS R20, R28 ;  /* 0x0000001c00147213 */ /* 0x000fe20000000000 */
[----:B------:R-:W0:Y:S01]  /*0750*/  LDC R51, c[0x0][0x23c] ;  /* 0x00008f00ff337b82 */ /* 0x000e220000000800 */
[----:B------:R-:W1:Y:S01]  /*0760*/  I2F.RP R26, R21 ;  /* 0x00000015001a7306 */ /* 0x000e620000209400 */
[----:B------:R-:W-:Y:S01]  /*0770*/  IABS R34, R16 ;  /* 0x0000001000227213 */ /* 0x000fe20000000000 */
[----:B------:R-:W-:Y:S01]  /*0780*/  ULDC.64 UR6, c[0x0][0x210] ;  /* 0x0000840000067ab9 */ /* 0x000fe20000000a00 */
[----:B------:R-:W-:Y:S01]  /*0790*/  IABS R36, R15 ;  /* 0x0000000f00247213 */ /* 0x000fe20000000000 */
[----:B------:R-:W-:Y:S01]  /*07a0*/  USHF.R.U32.HI UR13, URZ, 0x4, UR12 ;  /* 0x000000043f0d7899 */ /* 0x000fe2000801160c */
[----:B------:R-:W-:Y:S01]  /*07b0*/  SHF.R.S32.HI R27, RZ, 0x1f, R76 ;  /* 0x0000001fff1b7819 */ /* 0x000fe2000001144c */
[----:B------:R-:W-:Y:S01]  /*07c0*/  UIADD3 UR25, UR12, 0x2000, URZ ;  /* 0x000020000c197890 */ /* 0x000fe2000fffe03f */
[----:B------:R-:W-:Y:S01]  /*07d0*/  IABS R40, R10 ;  /* 0x0000000a00287213 */ /* 0x000fe20000000000 */
[----:B------:R-:W2:Y:S01]  /*07e0*/  I2F.RP R30, R20 ;  /* 0x00000014001e7306 */ /* 0x000ea20000209400 */
[----:B------:R-:W-:Y:S01]  /*07f0*/  LEA.HI R76, R27, R76, RZ, 0x6 ;  /* 0x0000004c1b4c7211 */ /* 0x000fe200078f30ff */
[----:B------:R-:W3:Y:S01]  /*0800*/  LDC R69, c[0x0][0x238] ;  /* 0x00008e00ff457b82 */ /* 0x000ee20000000800 */
[----:B------:R-:W-:Y:S01]  /*0810*/  IABS R42, R9 ;  /* 0x00000009002a7213 */ /* 0x000fe20000000000 */
[----:B------:R-:W-:Y:S01]  /*0820*/  USGXT.U32 UR13, UR13, 0xe ;  /* 0x0000000e0d0d789a */ /* 0x000fe20008000000 */
[----:B------:R-:W-:Y:S01]  /*0830*/  IABS R56, R3 ;  /* 0x0000000300387213 */ /* 0x000fe20000000000 */
[----:B------:R-:W-:Y:S01]  /*0840*/  ULDC UR24, c[0x0][0x230] ;  /* 0x00008c0000187ab9 */ /* 0x000fe20000000800 */
[----:B------:R-:W-:Y:S01]  /*0850*/  IABS R38, R11 ;  /* 0x0000000b00267213 */ /* 0x000fe20000000000 */
[----:B-1----:R-:W1:Y:S01]  /*0860*/  MUFU.RCP R26, R26 ;  /* 0x0000001a001a7308 */ /* 0x002e620000001000 */
[----:B------:R-:W-:Y:S01]  /*0870*/  IABS R46, R8 ;  /* 0x00000008002e7213 */ /* 0x000fe20000000000 */
[----:B------:R-:W-:Y:S01]  /*0880*/  UIADD3 UR8, UP0, UR13, 0x80, URZ ;  /* 0x000000800d087890 */ /* 0x000fe2000ff1e03f */
[----:B------:R-:W-:-:S02]  /*0890*/  IABS R48, R7 ;  /* 0x0000000700307213 */ /* 0x000fc40000000000 */
[----:B------:R-:W-:Y:S02]  /*08a0*/  IABS R50, R6 ;  /* 0x0000000600327213 */ /* 0x000fe40000000000 */
[----:B------:R-:W-:Y:S01]  /*08b0*/  IABS R52, R5 ;  /* 0x0000000500347213 */ /* 0x000fe20000000000 */
[----:B--2---:R-:W2:Y:S01]  /*08c0*/  MUFU.RCP R30, R30 ;  /* 0x0000001e001e7308 */ /* 0x004ea20000001000 */
[----:B------:R-:W-:Y:S01]  /*08d0*/  IABS R54, R4 ;  /* 0x0000000400367213 */ /* 0x000fe20000000000 */
[----:B0-----:R-:W-:Y:S01]  /*08e0*/  IMAD R44, R44, R51, RZ ;  /* 0x000000332c2c7224 */ /* 0x001fe200078e02ff */
[----:B------:R-:W-:Y:S01]  /*08f0*/  SHF.R.U32.HI R58, RZ, 0x2, R0 ;  /* 0x00000002ff3a7819 */ /* 0x000fe20000011600 */
[----:B------:R-:W-:Y:S01]  /*0900*/  IMAD.SHL.U32 R51, R51, 0x40, RZ ;  /* 0x0000004033337824 */ /* 0x000fe200078e00ff */
[C---:B------:R-:W-:Y:S02]  /*0910*/  LEA.HI R43, R0.reuse, 0x2c, RZ, 0x1a ;  /* 0x0000002c002b7811 */ /* 0x040fe400078fd0ff */
[----:B------:R-:W-:Y:S01]  /*0920*/  LEA.HI R41, R0, 0xc, RZ, 0x1a ;  /* 0x0000000c00297811 */ /* 0x000fe200078fd0ff */
[----:B-1----:R-:W-:Y:S01]  /*0930*/  VIADD R22, R26, 0xffffffe ;  /* 0x0ffffffe1a167836 */ /* 0x002fe20000000000 */
[C---:B------:R-:W-:Y:S01]  /*0940*/  LOP3.LUT R59, R2.reuse, 0x28, RZ, 0xfc, !PT ;  /* 0x00000028023b7812 */ /* 0x040fe200078efcff */
[-C--:B---3--:R-:W-:Y:S01]  /*0950*/  IMAD R43, R43, R69.reuse, RZ ;  /* 0x000000452b2b7224 */ /* 0x088fe200078e02ff */
[C---:B------:R-:W-:Y:S01]  /*0960*/  LOP3.LUT R64, R2.reuse, 0x14, RZ, 0xfc, !PT ;  /* 0x0000001402407812 */ /* 0x040fe200078efcff */
[----:B------:R0:W1:Y:S01]  /*0970*/  F2I.FTZ.U32.TRUNC.NTZ R23, R22 ;  /* 0x0000001600177305 */ /* 0x000062000021f000 */
[C---:B------:R-:W-:Y:S01]  /*0980*/  LOP3.LUT R65, R2.reuse, 0x10, RZ, 0xfc, !PT ;  /* 0x0000001002417812 */ /* 0x040fe200078efcff */
[-C--:B------:R-:W-:Y:S01]  /*0990*/  IMAD R41, R41, R69.reuse, RZ ;  /* 0x0000004529297224 */ /* 0x080fe200078e02ff */
[----:B------:R-:W-:Y:S01]  /*09a0*/  LOP3.LUT R77, R2, 0x4, RZ, 0xfc, !PT ;  /* 0x00000004024d7812 */ /* 0x000fe200078efcff */
[----:B--2---:R-:W-:Y:S01]  /*09b0*/  VIADD R24, R30, 0xffffffe ;  /* 0x0ffffffe1e187836 */ /* 0x004fe20000000000 */
[----:B------:R-:W-:Y:S01]  /*09c0*/  IABS R30, R18 ;  /* 0x00000012001e7213 */ /* 0x000fe20000000000 */
[-C--:B------:R-:W-:Y:S01]  /*09d0*/  IMAD R59, R59, R69.reuse, RZ ;  /* 0x000000453b3b7224 */ /* 0x080fe200078e02ff */
[----:B------:R-:W-:Y:S01]  /*09e0*/  LOP3.LUT R79, R2, 0x38, RZ, 0xfc, !PT ;  /* 0x00000038024f7812 */ /* 0x000fe200078efcff */
[----:B------:R2:W3:Y:S01]  /*09f0*/  F2I.FTZ.U32.TRUNC.NTZ R25, R24 ;  /* 0x0000001800197305 */ /* 0x0004e2000021f000 */
[----:B0-----:R-:W-:Y:S01]  /*0a00*/  IMAD.MOV.U32 R22, RZ, RZ, RZ ;  /* 0x000000ffff167224 */ /* 0x001fe200078e00ff */
[----:B------:R-:W-:Y:S01]  /*0a10*/  LEA.HI R80, R0, 0x3c, RZ, 0x1a ;  /* 0x0000003c00507811 */ /* 0x000fe200078fd0ff */
[-C--:B------:R-:W-:Y:S01]  /*0a20*/  IMAD R64, R64, R69.reuse, RZ ;  /* 0x0000004540407224 */ /* 0x080fe200078e02ff */
[----:B------:R-:W-:Y:S01]  /*0a30*/  SHF.R.S32.HI R76, RZ, 0x6, R76 ;  /* 0x00000006ff4c7819 */ /* 0x000fe2000001144c */
[----:B------:R-:W-:-:S02]  /*0a40*/  IMAD R65, R65, R69, RZ ;  /* 0x0000004541417224 */ /* 0x000fc400078e02ff */
[--C-:B-1----:R-:W-:Y:S02]  /*0a50*/  IMAD.MOV R32, RZ, RZ, -R23.reuse ;  /* 0x000000ffff207224 */ /* 0x102fe400078e0a17 */
[----:B--2---:R-:W-:Y:S02]  /*0a60*/  IMAD.MOV.U32 R24, RZ, RZ, RZ ;  /* 0x000000ffff187224 */ /* 0x004fe400078e00ff */
[----:B------:R-:W-:Y:S01]  /*0a70*/  IMAD R31, R32, R21, RZ ;  /* 0x00000015201f7224 */ /* 0x000fe200078e02ff */
[----:B------:R-:W-:Y:S01]  /*0a80*/  IABS R32, R17 ;  /* 0x0000001100207213 */ /* 0x000fe20000000000 */
[----:B------:R-:W-:Y:S02]  /*0a90*/  IMAD R77, R77, R69, RZ ;  /* 0x000000454d4d7224 */ /* 0x000fe400078e02ff */
[----:B------:R-:W-:Y:S01]  /*0aa0*/  IMAD.HI.U32 R23, R23, R31, R22 ;  /* 0x0000001f17177227 */ /* 0x000fe200078e0016 */
[----:B------:R-:W-:-:S03]  /*0ab0*/  IABS R31, R13 ;  /* 0x0000000d001f7213 */ /* 0x000fc60000000000 */
[----:B---3--:R-:W-:Y:S02]  /*0ac0*/  IMAD.MOV R33, RZ, RZ, -R25 ;  /* 0x000000ffff217224 */ /* 0x008fe400078e0a19 */
[----:B------:R-:W-:-:S04]  /*0ad0*/  IMAD.HI.U32 R22, R23, R30, RZ ;  /* 0x0000001e17167227 */ /* 0x000fc800078e00ff */
[----:B------:R-:W-:Y:S02]  /*0ae0*/  IMAD R33, R33, R20, RZ ;  /* 0x0000001421217224 */ /* 0x000fe400078e02ff */
[----:B------:R-:W-:Y:S02]  /*0af0*/  IMAD.MOV R22, RZ, RZ, -R22 ;  /* 0x000000ffff167224 */ /* 0x000fe400078e0a16 */
[----:B------:R-:W-:-:S04]  /*0b00*/  IMAD.HI.U32 R26, R23, R32, RZ ;  /* 0x00000020171a7227 */ /* 0x000fc800078e00ff */
[----:B------:R-:W-:-:S04]  /*0b10*/  IMAD.HI.U32 R33, R25, R33, R24 ;  /* 0x0000002119217227 */ /* 0x000fc800078e0018 */
[----:B------:R-:W-:-:S04]  /*0b20*/  IMAD.HI.U32 R24, R23, R34, RZ ;  /* 0x0000002217187227 */ /* 0x000fc800078e00ff */
[----:B------:R-:W-:Y:S01]  /*0b30*/  IMAD R22, R21, R22, R30 ;  /* 0x0000001615167224 */ /* 0x000fe200078e021e */
[----:B------:R-:W-:Y:S01]  /*0b40*/  IABS R30, R14 ;  /* 0x0000000e001e7213 */ /* 0x000fe20000000000 */
[----:B------:R-:W-:-:S03]  /*0b50*/  IMAD.HI.U32 R25, R23, R36, RZ ;  /* 0x0000002417197227 */ /* 0x000fc600078e00ff */
[C---:B------:R-:W-:Y:S01]  /*0b60*/  ISETP.GT.U32.AND P1, PT, R21.reuse, R22, PT ;  /* 0x000000161500720c */ /* 0x040fe20003f24070 */
[----:B------:R-:W-:Y:S02]  /*0b70*/  IMAD.MOV R26, RZ, RZ, -R26 ;  /* 0x000000ffff1a7224 */ /* 0x000fe400078e0a1a */
[----:B------:R-:W-:Y:S02]  /*0b80*/  IMAD.MOV R27, RZ, RZ, -R24 ;  /* 0x000000ffff1b7224 */ /* 0x000fe400078e0a18 */
[----:B------:R-:W-:Y:S02]  /*0b90*/  IMAD.MOV R25, RZ, RZ, -R25 ;  /* 0x000000ffff197224 */ /* 0x000fe400078e0a19 */
[C---:B------:R-:W-:Y:S02]  /*0ba0*/  IMAD R24, R21.reuse, R26, R32 ;  /* 0x0000001a15187224 */ /* 0x040fe400078e0220 */
[----:B------:R-:W-:Y:S02]  /*0bb0*/  IMAD.MOV.U32 R32, RZ, RZ, R30 ;  /* 0x000000ffff207224 */ /* 0x000fe400078e001e */
[----:B------:R-:W-:Y:S01]  /*0bc0*/  IMAD R30, R21, R25, R36 ;  /* 0x00000019151e7224 */ /* 0x000fe200078e0224 */
[----:B------:R-:W-:Y:S01]  /*0bd0*/  IABS R36, R12 ;  /* 0x0000000c00247213 */ /* 0x000fe20000000000 */
[----:B------:R-:W-:Y:S01]  /*0be0*/  IMAD.HI.U32 R25, R23, R32, RZ ;  /* 0x0000002017197227 */ /* 0x000fe200078e00ff */
[----:B------:R-:W-:-:S02]  /*0bf0*/  ISETP.GT.U32.AND P5, PT, R21, R24, PT ;  /* 0x000000181500720c */ /* 0x000fc40003fa4070 */
[C---:B------:R-:W-:Y:S01]  /*0c00*/  ISETP.GT.U32.AND P4, PT, R21.reuse, R30, PT ;  /* 0x0000001e1500720c */ /* 0x040fe20003f84070 */
[C---:B------:R-:W-:Y:S02]  /*0c10*/  IMAD R26, R21.reuse, R27, R34 ;  /* 0x0000001b151a7224 */ /* 0x040fe400078e0222 */
[----:B------:R-:W-:Y:S02]  /*0c20*/  IMAD.MOV.U32 R34, RZ, RZ, R31 ;  /* 0x000000ffff227224 */ /* 0x000fe400078e001f */
[----:B------:R-:W-:Y:S01]  /*0c30*/  IMAD.MOV R31, RZ, RZ, -R25 ;  /* 0x000000ffff1f7224 */ /* 0x000fe200078e0a19 */
[----:B------:R-:W-:Y:S01]  /*0c40*/  ISETP.GT.U32.AND P0, PT, R21, R26, PT ;  /* 0x0000001a1500720c */ /* 0x000fe20003f04070 */
[----:B------:R-:W-:-:S04]  /*0c50*/  IMAD.HI.U32 R25, R23, R36, RZ ;  /* 0x0000002417197227 */ /* 0x000fc800078e00ff */
[----:B------:R-:W-:Y:S02]  /*0c60*/  IMAD R32, R21, R31, R32 ;  /* 0x0000001f15207224 */ /* 0x000fe400078e0220 */
[----:B------:R-:W-:-:S03]  /*0c70*/  IMAD.HI.U32 R31, R23, R40, RZ ;  /* 0x00000028171f7227 */ /* 0x000fc600078e00ff */
[C---:B------:R-:W-:Y:S01]  /*0c80*/  ISETP.GT.U32.AND P3, PT, R21.reuse, R32, PT ;  /* 0x000000201500720c */ /* 0x040fe20003f64070 */
[----:B------:R-:W-:Y:S02]  /*0c90*/  IMAD.MOV R25, RZ, RZ, -R25 ;  /* 0x000000ffff197224 */ /* 0x000fe400078e0a19 */
[----:B------:R-:W-:Y:S02]  /*0ca0*/  IMAD.MOV R31, RZ, RZ, -R31 ;  /* 0x000000ffff1f7224 */ /* 0x000fe400078e0a1f */
[----:B------:R-:W-:Y:S02]  /*0cb0*/  IMAD R36, R21, R25, R36 ;  /* 0x0000001915247224 */ /* 0x000fe400078e0224 */
[----:B------:R-:W-:-:S04]  /*0cc0*/  IMAD.HI.U32 R25, R23, R42, RZ ;  /* 0x0000002a17197227 */ /* 0x000fc800078e00ff */
[----:B------:R-:W-:Y:S02]  /*0cd0*/  IMAD R40, R21, R31, R40 ;  /* 0x0000001f15287224 */ /* 0x000fe400078e0228 */
[----:B------:R-:W-:Y:S02]  /*0ce0*/  IMAD.MOV R31, RZ, RZ, -R25 ;  /* 0x000000ffff1f7224 */ /* 0x000fe400078e0a19 */
[----:B------:R-:W-:-:S04]  /*0cf0*/  IMAD.HI.U32 R27, R23, R34, RZ ;  /* 0x00000022171b7227 */ /* 0x000fc800078e00ff */
[----:B------:R-:W-:Y:S02]  /*0d00*/  IMAD R42, R21, R31, R42 ;  /* 0x0000001f152a7224 */ /* 0x000fe400078e022a */
[----:B------:R-:W-:-:S04]  /*0d10*/  IMAD.HI.U32 R31, R23, R56, RZ ;  /* 0x00000038171f7227 */ /* 0x000fc800078e00ff */
[----:B------:R-:W-:Y:S02]  /*0d20*/  IMAD.MOV R31, RZ, RZ, -R31 ;  /* 0x000000ffff1f7224 */ /* 0x000fe400078e0a1f */
[----:B------:R-:W-:Y:S02]  /*0d30*/  IMAD.MOV R35, RZ, RZ, -R27 ;  /* 0x000000ffff237224 */ /* 0x000fe400078e0a1b */
[C---:B------:R-:W-:Y:S02]  /*0d40*/  IMAD R56, R21.reuse, R31, R56 ;  /* 0x0000001f15387224 */ /* 0x040fe400078e0238 */
[----:B------:R-:W-:Y:S02]  /*0d50*/  IMAD R34, R21, R35, R34 ;  /* 0x0000002315227224 */ /* 0x000fe400078e0222 */
[----:B------:R-:W-:Y:S01]  /*0d60*/  IMAD.HI.U32 R27, R23, R38, RZ ;  /* 0x00000026171b7227 */ /* 0x000fe200078e00ff */
[C---:B------:R-:W-:Y:S02]  /*0d70*/  ISETP.GT.U32.AND P6, PT, R21.reuse, R56, PT ;  /* 0x000000381500720c */ /* 0x040fe40003fc4070 */
[----:B------:R-:W-:Y:S01]  /*0d80*/  ISETP.GT.U32.AND P2, PT, R21, R34, PT ;  /* 0x000000221500720c */ /* 0x000fe20003f44070 */
[----:B------:R-:W-:-:S02]  /*0d90*/  IMAD.MOV R27, RZ, RZ, -R27 ;  /* 0x000000ffff1b7224 */ /* 0x000fc400078e0a1b */
[--C-:B------:R-:W-:Y:S02]  /*0da0*/  @!P1 IMAD.IADD R22, R22, 0x1, -R21.reuse ;  /* 0x0000000116169824 */ /* 0x100fe400078e0a15 */
[----:B------:R-:W-:Y:S02]  /*0db0*/  @!P5 IMAD.IADD R24, R24, 0x1, -R21 ;  /* 0x000000011818d824 */ /* 0x000fe400078e0a15 */
[----:B------:R-:W-:Y:S02]  /*0dc0*/  IMAD R38, R21, R27, R38 ;  /* 0x0000001b15267224 */ /* 0x000fe400078e0226 */
[----:B------:R-:W-:-:S04]  /*0dd0*/  IMAD.HI.U32 R27, R23, R46, RZ ;  /* 0x0000002e171b7227 */ /* 0x000fc800078e00ff */
[--C-:B------:R-:W-:Y:S02]  /*0de0*/  @!P6 IMAD.IADD R56, R56, 0x1, -R21.reuse ;  /* 0x000000013838e824 */ /* 0x100fe400078e0a15 */
[--C-:B------:R-:W-:Y:S01]  /*0df0*/  @!P4 IMAD.IADD R30, R30, 0x1, -R21.reuse ;  /* 0x000000011e1ec824 */ /* 0x100fe200078e0a15 */
[C---:B------:R-:W-:Y:S01]  /*0e00*/  ISETP.GT.U32.AND P4, PT, R21.reuse, R24, PT ;  /* 0x000000181500720c */ /* 0x040fe20003f84070 */
[----:B------:R-:W-:Y:S01]  /*0e10*/  @!P0 IMAD.IADD R26, R26, 0x1, -R21 ;  /* 0x000000011a1a8824 */ /* 0x000fe200078e0a15 */
[----:B------:R-:W-:Y:S01]  /*0e20*/  ISETP.GT.U32.AND P1, PT, R21, R56, PT ;  /* 0x000000381500720c */ /* 0x000fe20003f24070 */
[----:B------:R-:W-:Y:S01]  /*0e30*/  IMAD.HI.U32 R25, R23, R48, RZ ;  /* 0x0000003017197227 */ /* 0x000fe200078e00ff */
[----:B------:R-:W-:-:S03]  /*0e40*/  ISETP.GT.U32.AND P0, PT, R21, R22, PT ;  /* 0x000000161500720c */ /* 0x000fc60003f04070 */
[----:B------:R-:W-:Y:S02]  /*0e50*/  IMAD.MOV R35, RZ, RZ, -R27 ;  /* 0x000000ffff237224 */ /* 0x000fe400078e0a1b */
[----:B------:R-:W-:-:S04]  /*0e60*/  IMAD.HI.U32 R27, R23, R50, RZ ;  /* 0x00000032171b7227 */ /* 0x000fc800078e00ff */
[--C-:B------:R-:W-:Y:S01]  /*0e70*/  @!P3 IMAD.IADD R32, R32, 0x1, -R21.reuse ;  /* 0x000000012020b824 */ /* 0x100fe200078e0a15 */
[C---:B------:R-:W-:Y:S01]  /*0e80*/  ISETP.GT.U32.AND P3, PT, R21.reuse, R26, PT ;  /* 0x0000001a1500720c */ /* 0x040fe20003f64070 */
[----:B------:R-:W-:Y:S01]  /*0e90*/  @!P2 IMAD.IADD R34, R34, 0x1, -R21 ;  /* 0x000000012222a824 */ /* 0x000fe200078e0a15 */
[C---:B------:R-:W-:Y:S01]  /*0ea0*/  ISETP.GT.U32.AND P2, PT, R21.reuse, R30, PT ;  /* 0x0000001e1500720c */ /* 0x040fe20003f44070 */
[----:B------:R-:W-:Y:S01]  /*0eb0*/  IMAD.MOV R25, RZ, RZ, -R25 ;  /* 0x000000ffff197224 */ /* 0x000fe200078e0a19 */
[C---:B------:R-:W-:Y:S01]  /*0ec0*/  ISETP.GT.U32.AND P6, PT, R21.reuse, R32, PT ;  /* 0x000000201500720c */ /* 0x040fe20003fc4070 */
[----:B------:R-:W-:Y:S01]  /*0ed0*/  IMAD.MOV R27, RZ, RZ, -R27 ;  /* 0x000000ffff1b7224 */ /* 0x000fe200078e0a1b */
[C---:B------:R-:W-:Y:S01]  /*0ee0*/  ISETP.GT.U32.AND P5, PT, R21.reuse, R34, PT ;  /* 0x000000221500720c */ /* 0x040fe20003fa4070 */
[----:B------:R-:W-:Y:S01]  /*0ef0*/  @!P1 IMAD.IADD R56, R56, 0x1, -R21 ;  /* 0x0000000138389824 */ /* 0x000fe200078e0a15 */
[C---:B------:R-:W-:Y:S01]  /*0f00*/  ISETP.GT.U32.AND P1, PT, R21.reuse, R36, PT ;  /* 0x000000241500720c */ /* 0x040fe20003f24070 */
[----:B------:R-:W-:-:S02]  /*0f10*/  IMAD R48, R21, R25, R48 ;  /* 0x0000001915307224 */ /* 0x000fc400078e0230 */
[----:B------:R-:W-:Y:S01]  /*0f20*/  IMAD R50, R21, R27, R50 ;  /* 0x0000001b15327224 */ /* 0x000fe200078e0232 */
[----:B------:R-:W-:Y:S01]  /*0f30*/  IABS R27, R19 ;  /* 0x00000013001b7213 */ /* 0x000fe20000000000 */
[----:B------:R-:W-:-:S04]  /*0f40*/  IMAD.HI.U32 R25, R23, R52, RZ ;  /* 0x0000003417197227 */ /* 0x000fc800078e00ff */
[----:B------:R-:W-:Y:S01]  /*0f50*/  @!P4 IMAD.IADD R24, R24, 0x1, -R21 ;  /* 0x000000011818c824 */ /* 0x000fe200078e0a15 */
[C---:B------:R-:W-:Y:S01]  /*0f60*/  ISETP.GT.U32.AND P4, PT, R21.reuse, R40, PT ;  /* 0x000000281500720c */ /* 0x040fe20003f84070 */
[C---:B------:R-:W-:Y:S02]  /*0f70*/  IMAD R46, R21.reuse, R35, R46 ;  /* 0x00000023152e7224 */ /* 0x040fe400078e022e */
[----:B------:R-:W-:Y:S02]  /*0f80*/  IMAD.MOV R25, RZ, RZ, -R25 ;  /* 0x000000ffff197224 */ /* 0x000fe400078e0a19 */
[----:B------:R-:W-:Y:S01]  /*0f90*/  @!P0 IMAD.IADD R22, R22, 0x1, -R21 ;  /* 0x0000000116168824 */ /* 0x000fe200078e0a15 */
[----:B------:R-:W-:Y:S01]  /*0fa0*/  ISETP.GT.U32.AND P0, PT, R21, R38, PT ;  /* 0x000000261500720c */ /* 0x000fe20003f04070 */
[----:B------:R-:W-:-:S04]  /*0fb0*/  IMAD.HI.U32 R23, R23, R54, RZ ;  /* 0x0000003617177227 */ /* 0x000fc800078e00ff */
[----:B------:R-:W-:-:S04]  /*0fc0*/  IMAD.HI.U32 R33, R33, R27, RZ ;  /* 0x0000001b21217227 */ /* 0x000fc800078e00ff */
[C---:B------:R-:W-:Y:S02]  /*0fd0*/  IMAD R52, R21.reuse, R25, R52 ;  /* 0x0000001915347224 */ /* 0x040fe400078e0234 */
[--C-:B------:R-:W-:Y:S01]  /*0fe0*/  @!P3 IMAD.IADD R26, R26, 0x1, -R21.reuse ;  /* 0x000000011a1ab824 */ /* 0x100fe200078e0a15 */
[C---:B------:R-:W-:Y:S01]  /*0ff0*/  ISETP.GT.U32.AND P3, PT, R21.reuse, R42, PT ;  /* 0x0000002a1500720c */ /* 0x040fe20003f64070 */
[----:B------:R-:W-:Y:S01]  /*1000*/  @!P2 IMAD.IADD R30, R30, 0x1, -R21 ;  /* 0x000000011e1ea824 */ /* 0x000fe200078e0a15 */
[C---:B------:R-:W-:Y:S01]  /*1010*/  ISETP.GT.U32.AND P2, PT, R21.reuse, R46, PT ;  /* 0x0000002e1500720c */ /* 0x040fe20003f44070 */
[----:B------:R-:W-:Y:S02]  /*1020*/  IMAD.MOV R23, RZ, RZ, -R23 ;  /* 0x000000ffff177224 */ /* 0x000fe400078e0a17 */
[----:B------:R-:W-:Y:S02]  /*1030*/  IMAD.MOV R33, RZ, RZ, -R33 ;  /* 0x000000ffff217224 */ /* 0x000fe400078e0a21 */
[----:B------:R-:W-:Y:S01]  /*1040*/  @!P1 IMAD.IADD R36, R36, 0x1, -R21 ;  /* 0x0000000124249824 */ /* 0x000fe200078e0a15 */
[C---:B------:R-:W-:Y:S01]  /*1050*/  ISETP.GT.U32.AND P1, PT, R21.reuse, R52, PT ;  /* 0x000000341500720c */ /* 0x040fe20003f24070 */
[----:B------:R-:W-:-:S02]  /*1060*/  IMAD R54, R21, R23, R54 ;  /* 0x0000001715367224 */ /* 0x000fc400078e0236 */
[----:B------:R-:W-:Y:S01]  /*1070*/  @!P5 IMAD.IADD R34, R34, 0x1, -R21 ;  /* 0x000000012222d824 */ /* 0x000fe200078e0a15 */
[C---:B------:R-:W-:Y:S01]  /*1080*/  ISETP.GT.U32.AND P5, PT, R21.reuse, R50, PT ;  /* 0x000000321500720c */ /* 0x040fe20003fa4070 */
[----:B------:R-:W-:Y:S01]  /*1090*/  IMAD R23, R20, R33, R27 ;  /* 0x0000002114177224 */ /* 0x000fe200078e021b */
[----:B------:R-:W-:Y:S01]  /*10a0*/  SHF.R.U32.HI R27, RZ, 0x5, R0 ;  /* 0x00000005ff1b7819 */ /* 0x000fe20000011600 */
[--C-:B------:R-:W-:Y:S01]  /*10b0*/  @!P4 IMAD.IADD R40, R40, 0x1, -R21.reuse ;  /* 0x000000012828c824 */ /* 0x100fe200078e0a15 */
[C---:B------:R-:W-:Y:S01]  /*10c0*/  ISETP.GT.U32.AND P4, PT, R21.reuse, R36, PT ;  /* 0x000000241500720c */ /* 0x040fe20003f84070 */
[--C-:B------:R-:W-:Y:S01]  /*10d0*/  @!P6 IMAD.IADD R32, R32, 0x1, -R21.reuse ;  /* 0x000000012020e824 */ /* 0x100fe200078e0a15 */
[----:B------:R-:W-:Y:S01]  /*10e0*/  ISETP.GT.U32.AND P6, PT, R21, R48, PT ;  /* 0x000000301500720c */ /* 0x000fe20003fc4070 */
[--C-:B------:R-:W-:Y:S01]  /*10f0*/  @!P0 IMAD.IADD R38, R38, 0x1, -R21.reuse ;  /* 0x0000000126268824 */ /* 0x100fe200078e0a15 */
[----:B------:R-:W-:Y:S01]  /*1100*/  ISETP.GT.U32.AND P0, PT, R20, R23, PT ;  /* 0x000000171400720c */ /* 0x000fe20003f04070 */
[--C-:B------:R-:W-:Y:S01]  /*1110*/  @!P3 IMAD.IADD R42, R42, 0x1, -R21.reuse ;  /* 0x000000012a2ab824 */ /* 0x100fe200078e0a15 */
[----:B------:R-:W-:Y:S01]  /*1120*/  ISETP.GE.AND P3, PT, R19, RZ, PT ;  /* 0x000000ff1300720c */ /* 0x000fe20003f66270 */
[--C-:B------:R-:W-:Y:S01]  /*1130*/  @!P2 IMAD.IADD R46, R46, 0x1, -R21.reuse ;  /* 0x000000012e2ea824 */ /* 0x100fe200078e0a15 */
[C---:B------:R-:W-:Y:S01]  /*1140*/  ISETP.GT.U32.AND P2, PT, R21.reuse, R54, PT ;  /* 0x000000361500720c */ /* 0x040fe20003f44070 */
[--C-:B------:R-:W-:Y:S01]  /*1150*/  @!P1 IMAD.IADD R52, R52, 0x1, -R21.reuse ;  /* 0x0000000134349824 */ /* 0x100fe200078e0a15 */
[C---:B------:R-:W-:Y:S01]  /*1160*/  ISETP.GT.U32.AND P1, PT, R21.reuse, R42, PT ;  /* 0x0000002a1500720c */ /* 0x040fe20003f24070 */
[--C-:B------:R-:W-:Y:S01]  /*1170*/  @!P5 IMAD.IADD R50, R50, 0x1, -R21.reuse ;  /* 0x000000013232d824 */ /* 0x100fe200078e0a15 */
[C---:B------:R-:W-:Y:S01]  /*1180*/  ISETP.GT.U32.AND P5, PT, R21.reuse, R40, PT ;  /* 0x000000281500720c */ /* 0x040fe20003fa4070 */
[--C-:B------:R-:W-:Y:S01]  /*1190*/  @!P4 IMAD.IADD R36, R36, 0x1, -R21.reuse ;  /* 0x000000012424c824 */ /* 0x100fe200078e0a15 */
[C---:B------:R-:W-:Y:S01]  /*11a0*/  ISETP.GT.U32.AND P4, PT, R21.reuse, R46, PT ;  /* 0x0000002e1500720c */ /* 0x040fe20003f84070 */
[----:B------:R-:W-:Y:S01]  /*11b0*/  @!P6 IMAD.IADD R48, R48, 0x1, -R21 ;  /* 0x000000013030e824 */ /* 0x000fe200078e0a15 */
[----:B------:R-:W-:Y:S01]  /*11c0*/  ISETP.GT.U32.AND P6, PT, R21, R38, PT ;  /* 0x000000261500720c */ /* 0x000fe20003fc4070 */
[----:B------:R-:W-:Y:S01]  /*11d0*/  @!P0 IMAD.IADD R23, R23, 0x1, -R20 ;  /* 0x0000000117178824 */ /* 0x000fe200078e0a14 */
[----:B------:R-:W-:Y:S01]  /*11e0*/  R2UR UR26, R27 ;  /* 0x000000001b1a72ca */ /* 0x000fe200000e0000 */
[----:B------:R-:W-:-:S02]  /*11f0*/  IMAD.SHL.U32 R25, R0, 0x2, RZ ;  /* 0x0000000200197824 */ /* 0x000fc400078e00ff */
[--C-:B------:R-:W-:Y:S01]  /*1200*/  @!P2 IMAD.IADD R54, R54, 0x1, -R21.reuse ;  /* 0x000000013636a824 */ /* 0x100fe200078e0a15 */
[----:B------:R-:W-:Y:S01]  /*1210*/  ISETP.GT.U32.AND P0, PT, R20, R23, PT ;  /* 0x000000171400720c */ /* 0x000fe20003f04070 */
[--C-:B------:R-:W-:Y:S01]  /*1220*/  @!P1 IMAD.IADD R42, R42, 0x1, -R21.reuse ;  /* 0x000000012a2a9824 */ /* 0x100fe200078e0a15 */
[C---:B------:R-:W-:Y:S01]  /*1230*/  ISETP.GT.U32.AND P2, PT, R21.reuse, R48, PT ;  /* 0x000000301500720c */ /* 0x040fe20003f44070 */
[--C-:B------:R-:W-:Y:S01]  /*1240*/  @!P5 IMAD.IADD R40, R40, 0x1, -R21.reuse ;  /* 0x000000012828d824 */ /* 0x100fe200078e0a15 */
[C---:B------:R-:W-:Y:S01]  /*1250*/  ISETP.GT.U32.AND P1, PT, R21.reuse, R54, PT ;  /* 0x000000361500720c */ /* 0x040fe20003f24070 */
[--C-:B------:R-:W-:Y:S01]  /*1260*/  @!P4 IMAD.IADD R46, R46, 0x1, -R21.reuse ;  /* 0x000000012e2ec824 */ /* 0x100fe200078e0a15 */
[----:B------:R-:W-:Y:S01]  /*1270*/  ISETP.GT.U32.AND P5, PT, R21, R50, PT ;  /* 0x000000321500720c */ /* 0x000fe20003fa4070 */
[--C-:B------:R-:W-:Y:S01]  /*1280*/  @!P6 IMAD.IADD R38, R38, 0x1, -R21.reuse ;  /* 0x000000012626e824 */ /* 0x100fe200078e0a15 */
[----:B------:R-:W-:Y:S01]  /*1290*/  ISETP.NE.AND P4, PT, R28, RZ, PT ;  /* 0x000000ff1c00720c */ /* 0x000fe20003f85270 */
[----:B------:R-:W-:Y:S01]  /*12a0*/  IMAD.SHL.U32 R78, R69, 0x40, RZ ;  /* 0x00000040454e7824 */ /* 0x000fe200078e00ff */
[----:B------:R-:W-:Y:S01]  /*12b0*/  ISETP.GT.U32.AND P6, PT, R21, R52, PT ;  /* 0x000000341500720c */ /* 0x000fe20003fc4070 */
[-C--:B------:R-:W-:Y:S01]  /*12c0*/  IMAD R83, R2, R69.reuse, RZ ;  /* 0x0000004502537224 */ /* 0x080fe200078e02ff */
[----:B------:R-:W-:Y:S01]  /*12d0*/  LOP3.LUT R25, R25, 0x1fe, RZ, 0xc0, !PT ;  /* 0x000001fe19197812 */ /* 0x000fe200078ec0ff */
[----:B------:R-:W-:Y:S01]  /*12e0*/  @!P0 IMAD.IADD R23, R23, 0x1, -R20 ;  /* 0x0000000117178824 */ /* 0x000fe200078e0a14 */
[----:B------:R-:W-:Y:S01]  /*12f0*/  ISETP.GE.AND P0, PT, R18, RZ, PT ;  /* 0x000000ff1200720c */ /* 0x000fe20003f06270 */
[--C-:B------:R-:W-:Y:S01]  /*1300*/  @!P2 IMAD.IADD R48, R48, 0x1, -R21.reuse ;  /* 0x000000013030a824 */ /* 0x100fe200078e0a15 */
[----:B------:R-:W-:Y:S01]  /*1310*/  ISETP.GE.AND P2, PT, R17, RZ, PT ;  /* 0x000000ff1100720c */ /* 0x000fe20003f46270 */
[--C-:B------:R-:W-:Y:S01]  /*1320*/  @!P1 IMAD.IADD R54, R54, 0x1, -R21.reuse ;  /* 0x0000000136369824 */ /* 0x100fe200078e0a15 */
[----:B------:R-:W-:Y:S01]  /*1330*/  ISETP.GE.AND P1, PT, R16, RZ, PT ;  /* 0x000000ff1000720c */ /* 0x000fe20003f26270 */
[----:B------:R-:W-:Y:S01]  /*1340*/  @!P5 IMAD.IADD R50, R50, 0x1, -R21 ;  /* 0x000000013232d824 */ /* 0x000fe200078e0a15 */
[----:B------:R-:W-:Y:S01]  /*1350*/  ISETP.GE.AND P5, PT, R15, RZ, PT ;  /* 0x000000ff0f00720c */ /* 0x000fe20003fa6270 */
[----:B------:R-:W-:Y:S01]  /*1360*/  @!P3 IMAD.MOV R23, RZ, RZ, -R23 ;  /* 0x000000ffff17b224 */ /* 0x000fe200078e0a17 */
[----:B------:R-:W-:Y:S01]  /*1370*/  @!P4 LOP3.LUT R23, RZ, R28, RZ, 0x33, !PT ;  /* 0x0000001cff17c212 */ /* 0x000fe200078e33ff */
[----:B------:R-:W-:Y:S01]  /*1380*/  @!P6 IMAD.IADD R52, R52, 0x1, -R21 ;  /* 0x000000013434e824 */ /* 0x000fe200078e0a15 */
[----:B------:R-:W-:Y:S01]  /*1390*/  ISETP.GE.AND P4, PT, R14, RZ, PT ;  /* 0x000000ff0e00720c */ /* 0x000fe20003f86270 */
[----:B------:R-:W-:Y:S01]  /*13a0*/  IMAD R82, R79, R69, RZ ;  /* 0x000000454f527224 */ /* 0x000fe200078e02ff */
[----:B------:R-:W-:Y:S01]  /*13b0*/  ISETP.GE.AND P3, PT, R13, RZ, PT ;  /* 0x000000ff0d00720c */ /* 0x000fe20003f66270 */
[----:B------:R-:W-:Y:S01]  /*13c0*/  @!P0 IMAD.MOV R22, RZ, RZ, -R22 ;  /* 0x000000ffff168224 */ /* 0x000fe200078e0a16 */
[----:B------:R-:W-:Y:S01]  /*13d0*/  ISETP.GE.AND P0, PT, R12, RZ, PT ;  /* 0x000000ff0c00720c */ /* 0x000fe20003f06270 */
[----:B------:R-:W-:Y:S01]  /*13e0*/  @!P2 IMAD.MOV R24, RZ, RZ, -R24 ;  /* 0x000000ffff18a224 */ /* 0x000fe200078e0a18 */
[----:B------:R-:W-:Y:S01]  /*13f0*/  ISETP.GE.AND P2, PT, R11, RZ, PT ;  /* 0x000000ff0b00720c */ /* 0x000fe20003f46270 */
[----:B------:R-:W-:Y:S01]  /*1400*/  @!P1 IMAD.MOV R26, RZ, RZ, -R26 ;  /* 0x000000ffff1a9224 */ /* 0x000fe200078e0a1a */
[----:B------:R-:W-:Y:S01]  /*1410*/  ISETP.GE.AND P1, PT, R10, RZ, PT ;  /* 0x000000ff0a00720c */ /* 0x000fe20003f26270 */
[----:B------:R-:W-:Y:S01]  /*1420*/  @!P5 IMAD.MOV R30, RZ, RZ, -R30 ;  /* 0x000000ffff1ed224 */ /* 0x000fe200078e0a1e */
[----:B------:R-:W-:Y:S01]  /*1430*/  ISETP.GE.AND P5, PT, R9, RZ, PT ;  /* 0x000000ff0900720c */ /* 0x000fe20003fa6270 */
[----:B------:R-:W-:Y:S01]  /*1440*/  IMAD R23, R23, UR4, RZ ;  /* 0x0000000417177c24 */ /* 0x000fe2000f8e02ff */
[----:B------:R-:W-:Y:S01]  /*1450*/  ULDC UR4, c[0x0][0x240] ;  /* 0x0000900000047ab9 */ /* 0x000fe20000000800 */
        /* <DEDUP_REMOVED lines=11> */
[----:B------:R-:W-:-:S02]  /*1510*/  ISETP.GE.AND P5, PT, R3, RZ, PT ;  /* 0x000000ff0300720c */ /* 0x000fc40003fa6270 */
[----:B------:R-:W-:Y:S01]  /*1520*/  LOP3.LUT R20, R25, 0x30, R58, 0x78, !PT ;  /* 0x0000003019147812 */ /* 0x000fe200078e783a */
[----:B------:R-:W-:Y:S01]  /*1530*/  @!P4 IMAD.MOV R46, RZ, RZ, -R46 ;  /* 0x000000ffff2ec224 */ /* 0x000fe200078e0a2e */
[----:B------:R-:W-:Y:S01]  /*1540*/  ISETP.NE.AND P4, PT, R29, RZ, PT ;  /* 0x000000ff1d00720c */ /* 0x000fe20003f85270 */
[----:B------:R-:W-:Y:S01]  /*1550*/  @!P3 IMAD.MOV R48, RZ, RZ, -R48 ;  /* 0x000000ffff30b224 */ /* 0x000fe200078e0a30 */
[----:B------:R-:W-:Y:S01]  /*1560*/  LOP3.LUT R29, RZ, R29, RZ, 0x33, !PT ;  /* 0x0000001dff1d7212 */ /* 0x000fe200078e33ff */
[----:B------:R-:W-:Y:S01]  /*1570*/  @!P0 IMAD.MOV R50, RZ, RZ, -R50 ;  /* 0x000000ffff328224 */ /* 0x000fe200078e0a32 */
[----:B------:R-:W-:Y:S01]  /*1580*/  LEA R66, P0, R23, UR6, 0x1 ;  /* 0x0000000617427c11 */ /* 0x000fe2000f8008ff */
[----:B------:R-:W-:Y:S01]  /*1590*/  @!P2 IMAD.MOV R52, RZ, RZ, -R52 ;  /* 0x000000ffff34a224 */ /* 0x000fe200078e0a34 */
[C---:B------:R-:W-:Y:S01]  /*15a0*/  SEL R24, R29.reuse, R24, !P4 ;  /* 0x000000181d187207 */ /* 0x040fe20006000000 */
[----:B------:R-:W-:Y:S01]  /*15b0*/  @!P1 IMAD.MOV R54, RZ, RZ, -R54 ;  /* 0x000000ffff369224 */ /* 0x000fe200078e0a36 */
[C---:B------:R-:W-:Y:S01]  /*15c0*/  SEL R32, R29.reuse, R32, !P4 ;  /* 0x000000201d207207 */ /* 0x040fe20006000000 */
[----:B------:R-:W-:Y:S01]  /*15d0*/  @!P5 IMAD.MOV R56, RZ, RZ, -R56 ;  /* 0x000000ffff38d224 */ /* 0x000fe200078e0a38 */
[C---:B------:R-:W-:Y:S01]  /*15e0*/  SEL R34, R29.reuse, R34, !P4 ;  /* 0x000000221d227207 */ /* 0x040fe20006000000 */
[----:B------:R-:W-:Y:S01]  /*15f0*/  IMAD R24, R24, UR4, RZ ;  /* 0x0000000418187c24 */ /* 0x000fe2000f8e02ff */
        /* <DEDUP_REMOVED lines=16> */
[----:B------:R-:W-:Y:S01]  /*1700*/  SEL R38, R29, R38, !P4 ;  /* 0x000000261d267207 */ /* 0x000fe20006000000 */
[----:B------:R-:W-:Y:S01]  /*1710*/  IMAD R26, R26, UR4, RZ ;  /* 0x000000041a1a7c24 */ /* 0x000fe2000f8e02ff */
[----:B------:R-:W-:Y:S01]  /*1720*/  LEA.HI.X.SX32 R67, R23, UR7, 0x1, P0 ;  /* 0x0000000717437c11 */ /* 0x000fe200080f0eff */
[----:B------:R-:W-:Y:S01]  /*1730*/  ULDC.64 UR6, c[0x0][0x218] ;  /* 0x0000860000067ab9 */ /* 0x000fe20000000a00 */
        /* <DEDUP_REMOVED lines=8> */
[----:B------:R-:W-:Y:S01]  /*17c0*/  LEA R105, P1, R24, UR6, 0x1 ;  /* 0x0000000618697c11 */ /* 0x000fe2000f8208ff */
[----:B------:R-:W-:Y:S01]  /*17d0*/  IMAD R115, R54, UR4, RZ ;  /* 0x0000000436737c24 */ /* 0x000fe2000f8e02ff */
[----:B------:R-:W-:Y:S01]  /*17e0*/  LEA R108, P6, R32, UR6, 0x1 ;  /* 0x00000006206c7c11 */ /* 0x000fe2000f8c08ff */
[----:B------:R-:W-:Y:S01]  /*17f0*/  IMAD R29, R29, UR4, RZ ;  /* 0x000000041d1d7c24 */ /* 0x000fe2000f8e02ff */
[----:B------:R-:W-:Y:S01]  /*1800*/  LEA R60, P5, R34, UR6, 0x1 ;  /* 0x00000006223c7c11 */ /* 0x000fe2000f8a08ff */
[----:B------:R-:W-:Y:S01]  /*1810*/  UMOV UR4, URZ ;  /* 0x0000003f00047c82 */ /* 0x000fe20008000000 */
[----:B------:R-:W-:Y:S01]  /*1820*/  LEA R55, P3, R36, UR6, 0x1 ;  /* 0x0000000624377c11 */ /* 0x000fe2000f8608ff */
[----:B------:R-:W-:Y:S01]  /*1830*/  UIADD3.X UR9, UR4, 0x40000040, URZ, UP0, !UPT ;  /* 0x4000004004097890 */ /* 0x000fe200087fe43f */
[----:B------:R-:W-:-:S02]  /*1840*/  LEA R104, P2, R22, UR6, 0x1 ;  /* 0x0000000616687c11 */ /* 0x000fc4000f8408ff */
[----:B------:R-:W-:Y:S02]  /*1850*/  LEA.HI.X.SX32 R45, R24, UR7, 0x1, P1 ;  /* 0x00000007182d7c11 */ /* 0x000fe400088f0eff */
[----:B------:R-:W-:Y:S02]  /*1860*/  CS2R R24, SRZ ;  /* 0x0000000000187805 */ /* 0x000fe4000001ff00 */
[----:B------:R-:W-:Y:S02]  /*1870*/  LEA.HI.X.SX32 R49, R32, UR7, 0x1, P6 ;  /* 0x0000000720317c11 */ /* 0x000fe4000b0f0eff */
[----:B------:R-:W-:Y:S02]  /*1880*/  CS2R R32, SRZ ;  /* 0x0000000000207805 */ /* 0x000fe4000001ff00 */
[----:B------:R-:W-:Y:S02]  /*1890*/  LEA.HI.X.SX32 R53, R34, UR7, 0x1, P5 ;  /* 0x0000000722357c11 */ /* 0x000fe4000a8f0eff */
[----:B------:R-:W-:-:S02]  /*18a0*/  CS2R R34, SRZ ;  /* 0x0000000000227805 */ /* 0x000fc4000001ff00 */
[----:B------:R-:W-:Y:S02]  /*18b0*/  LEA.HI.X.SX32 R94, R36, UR7, 0x1, P3 ;  /* 0x00000007245e7c11 */ /* 0x000fe400098f0eff */
[----:B------:R-:W-:Y:S02]  /*18c0*/  CS2R R36, SRZ ;  /* 0x0000000000247805 */ /* 0x000fe4000001ff00 */
[----:B------:R-:W-:Y:S01]  /*18d0*/  LEA.HI.X.SX32 R23, R22, UR7, 0x1, P2 ;  /* 0x0000000716177c11 */ /* 0x000fe200090f0eff */
[----:B------:R-:W-:Y:S01]  /*18e0*/  IMAD R22, R80, R69, RZ ;  /* 0x0000004550167224 */ /* 0x000fe200078e02ff */
[----:B------:R-:W-:Y:S01]  /*18f0*/  LEA R57, P1, R40, UR6, 0x1 ;  /* 0x0000000628397c11 */ /* 0x000fe2000f8208ff */
[----:B------:R-:W-:Y:S01]  /*1900*/  UIADD3.64 UR16, UR8, 0x80, URZ ;  /* 0x0000008008107897 */ /* 0x000fe2000fffe03f */
[----:B------:R-:W-:Y:S01]  /*1910*/  LEA R54, P6, R48, UR6, 0x1 ;  /* 0x0000000630367c11 */ /* 0x000fe2000f8c08ff */
[----:B------:R-:W-:Y:S01]  /*1920*/  UIADD3.64 UR20, UR8, 0x100, URZ ;  /* 0x0000010008147897 */ /* 0x000fe2000fffe03f */
[----:B------:R-:W-:-:S02]  /*1930*/  LEA R98, P5, R50, UR6, 0x1 ;  /* 0x0000000632627c11 */ /* 0x000fc4000f8a08ff */
[----:B------:R-:W-:Y:S02]  /*1940*/  LEA R90, P3, R52, UR6, 0x1 ;  /* 0x00000006345a7c11 */ /* 0x000fe4000f8608ff */
[----:B------:R-:W-:Y:S02]  /*1950*/  LEA R106, P0, R26, UR6, 0x1 ;  /* 0x000000061a6a7c11 */ /* 0x000fe4000f8008ff */
[----:B------:R-:W-:Y:S02]  /*1960*/  LEA R107, P4, R30, UR6, 0x1 ;  /* 0x000000061e6b7c11 */ /* 0x000fe4000f8808ff */
[----:B------:R-:W-:Y:S02]  /*1970*/  LEA R46, P2, R38, UR6, 0x1 ;  /* 0x00000006262e7c11 */ /* 0x000fe4000f8408ff */
[----:B------:R-:W-:Y:S02]  /*1980*/  LEA.HI.X.SX32 R95, R40, UR7, 0x1, P1 ;  /* 0x00000007285f7c11 */ /* 0x000fe400088f0eff */
[----:B------:R-:W-:-:S02]  /*1990*/  LEA.HI.X.SX32 R89, R48, UR7, 0x1, P6 ;  /* 0x0000000730597c11 */ /* 0x000fc4000b0f0eff */
[----:B------:R-:W-:Y:S02]  /*19a0*/  LEA.HI.X.SX32 R97, R50, UR7, 0x1, P5 ;  /* 0x0000000732617c11 */ /* 0x000fe4000a8f0eff */
[----:B------:R-:W-:Y:S02]  /*19b0*/  LEA.HI.X.SX32 R63, R52, UR7, 0x1, P3 ;  /* 0x00000007343f7c11 */ /* 0x000fe400098f0eff */
[----:B------:R-:W-:Y:S02]  /*19c0*/  LEA.HI.X.SX32 R47, R26, UR7, 0x1, P0 ;  /* 0x000000071a2f7c11 */ /* 0x000fe400080f0eff */
[----:B------:R-:W-:Y:S02]  /*19d0*/  CS2R R26, SRZ ;  /* 0x00000000001a7805 */ /* 0x000fe4000001ff00 */
[----:B------:R-:W-:Y:S02]  /*19e0*/  LEA.HI.X.SX32 R42, R30, UR7, 0x1, P4 ;  /* 0x000000071e2a7c11 */ /* 0x000fe4000a0f0eff */
[----:B------:R-:W-:-:S02]  /*19f0*/  CS2R R30, SRZ ;  /* 0x00000000001e7805 */ /* 0x000fc4000001ff00 */
[----:B------:R-:W-:Y:S02]  /*1a00*/  LEA.HI.X.SX32 R87, R38, UR7, 0x1, P2 ;  /* 0x0000000726577c11 */ /* 0x000fe400090f0eff */
[----:B------:R-:W-:Y:S02]  /*1a10*/  CS2R R38, SRZ ;  /* 0x0000000000267805 */ /* 0x000fe4000001ff00 */
[----:B------:R-:W-:Y:S02]  /*1a20*/  LEA R112, P1, R29, UR6, 0x1 ;  /* 0x000000061d707c11 */ /* 0x000fe4000f8208ff */
[----:B------:R-:W-:Y:S02]  /*1a30*/  LEA.HI R40, R0, 0x1c, RZ, 0x1a ;  /* 0x0000001c00287811 */ /* 0x000fe400078fd0ff */
[C---:B------:R-:W-:Y:S02]  /*1a40*/  LOP3.LUT R48, R2.reuse, 0x34, RZ, 0xfc, !PT ;  /* 0x0000003402307812 */ /* 0x040fe400078efcff */
[----:B------:R-:W-:Y:S01]  /*1a50*/  LOP3.LUT R50, R2, 0x30, RZ, 0xfc, !PT ;  /* 0x0000003002327812 */ /* 0x000fe200078efcff */
[-C--:B------:R-:W-:Y:S01]  /*1a60*/  IMAD R40, R40, R69.reuse, RZ ;  /* 0x0000004528287224 */ /* 0x080fe200078e02ff */
        /* <DEDUP_REMOVED lines=8> */
[----:B------:R-:W-:Y:S01]  /*1af0*/  LEA R61, P0, R88, UR6, 0x1 ;  /* 0x00000006583d7c11 */ /* 0x000fe2000f8008ff */
[-C--:B------:R-:W-:Y:S01]  /*1b00*/  IMAD R58, R58, R69.reuse, RZ ;  /* 0x000000453a3a7224 */ /* 0x080fe200078e02ff */
[----:B------:R-:W-:Y:S01]  /*1b10*/  LEA R62, P4, R96, UR6, 0x1 ;  /* 0x00000006603e7c11 */ /* 0x000fe2000f8808ff */
[----:B------:R-:W-:Y:S01]  /*1b20*/  IMAD R21, R21, R69, RZ ;  /* 0x0000004515157224 */ /* 0x000fe200078e02ff */
[----:B------:R-:W-:-:S02]  /*1b30*/  LEA R114, P2, R115, UR6, 0x1 ;  /* 0x0000000673727c11 */ /* 0x000fc4000f8408ff */
[----:B------:R-:W-:Y:S02]  /*1b40*/  LEA.HI.X.SX32 R113, R29, UR7, 0x1, P1 ;  /* 0x000000071d717c11 */ /* 0x000fe400088f0eff */
[----:B------:R-:W-:Y:S02]  /*1b50*/  CS2R R28, SRZ ;  /* 0x00000000001c7805 */ /* 0x000fe4000001ff00 */
[----:B------:R-:W-:Y:S02]  /*1b60*/  LEA.HI.X.SX32 R88, R88, UR7, 0x1, P0 ;  /* 0x0000000758587c11 */ /* 0x000fe400080f0eff */
[----:B------:R-:W-:Y:S02]  /*1b70*/  LEA.HI.X.SX32 R96, R96, UR7, 0x1, P4 ;  /* 0x0000000760607c11 */ /* 0x000fe4000a0f0eff */
[----:B------:R-:W-:Y:S02]  /*1b80*/  LEA.HI.X.SX32 R115, R115, UR7, 0x1, P2 ;  /* 0x0000000773737c11 */ /* 0x000fe400090f0eff */
[----:B------:R-:W-:-:S07]  /*1b90*/  LOP3.LUT R81, R20, 0x40, RZ, 0x3c, !PT ;  /* 0x0000004014517812 */ /* 0x000fce00078e3cff */
.L_x_1:
[C---:B------:R-:W-:Y:S01]  /*1ba0*/  ISETP.GE.AND P0, PT, R2.reuse, UR24, PT ;  /* 0x0000001802007c0c */ /* 0x040fe2000bf06270 */
[----:B------:R-:W-:Y:S01]  /*1bb0*/  IMAD.WIDE R68, R83, 0x2, R66 ;  /* 0x0000000253447825 */ /* 0x000fe200078e0242 */
[----:B------:R-:W-:Y:S02]  /*1bc0*/  LOP3.LUT R70, R2, 0x8, RZ, 0xfc, !PT ;  /* 0x0000000802467812 */ /* 0x000fe400078efcff */
[----:B------:R-:W-:Y:S02]  /*1bd0*/  PRMT R86, RZ, 0x7610, R86 ;  /* 0x00007610ff567816 */ /* 0x000fe40000000056 */
[----:B------:R-:W-:Y:S02]  /*1be0*/  ISETP.GE.AND P1, PT, R70, UR24, PT ;  /* 0x0000001846007c0c */ /* 0x000fe4000bf26270 */
[----:B------:R-:W-:Y:S02]  /*1bf0*/  LOP3.LUT R70, R2, 0x10, RZ, 0xfc, !PT ;  /* 0x0000001002467812 */ /* 0x000fe400078efcff */
[----:B------:R-:W-:-:S03]  /*1c00*/  PRMT R93, RZ, 0x7610, R93 ;  /* 0x00007610ff5d7816 */ /* 0x000fc6000000005d */
[----:B------:R0:W2:Y:S01]  /*1c10*/  @!P0 LDG.E.U16 R86, desc[UR14][R68.64] ;  /* 0x0000000e44568981 */ /* 0x0000a2000c1e1500 */
[----:B------:R-:W-:Y:S02]  /*1c20*/  ISETP.GE.AND P0, PT, R70, UR24, PT ;  /* 0x0000001846007c0c */ /* 0x000fe4000bf06270 */
[----:B------:R-:W-:Y:S02]  /*1c30*/  LOP3.LUT R70, R2, 0x18, RZ, 0xfc, !PT ;  /* 0x0000001802467812 */ /* 0x000fe400078efcff */
[----:B------:R-:W-:Y:S01]  /*1c40*/  PRMT R85, RZ, 0x7610, R85 ;  /* 0x00007610ff557816 */ /* 0x000fe20000000055 */
[----:B0-----:R-:W-:-:S05]  /*1c50*/  IMAD.WIDE R68, R21, 0x2, R66 ;  /* 0x0000000215447825 */ /* 0x001fca00078e0242 */
[----:B------:R0:W3:Y:S01]  /*1c60*/  @!P1 LDG.E.U16 R93, desc[UR14][R68.64] ;  /* 0x0000000e445d9981 */ /* 0x0000e2000c1e1500 */
[----:B------:R-:W-:Y:S02]  /*1c70*/  ISETP.GE.AND P1, PT, R70, UR24, PT ;  /* 0x0000001846007c0c */ /* 0x000fe4000bf26270 */
[----:B------:R-:W-:Y:S01]  /*1c80*/  LOP3.LUT R70, R2, 0x20, RZ, 0xfc, !PT ;  /* 0x0000002002467812 */ /* 0x000fe200078efcff */
[----:B0-----:R-:W-:Y:S01]  /*1c90*/  IMAD.WIDE R68, R65, 0x2, R66 ;  /* 0x0000000241447825 */ /* 0x001fe200078e0242 */
[----:B------:R-:W-:-:S04]  /*1ca0*/  PRMT R92, RZ, 0x7610, R92 ;  /* 0x00007610ff5c7816 */ /* 0x000fc8000000005c */
[----:B------:R0:W4:Y:S01]  /*1cb0*/  @!P0 LDG.E.U16 R85, desc[UR14][R68.64] ;  /* 0x0000000e44558981 */ /* 0x000122000c1e1500 */
[----:B------:R-:W-:Y:S02]  /*1cc0*/  ISETP.GE.AND P0, PT, R70, UR24, PT ;  /* 0x0000001846007c0c */ /* 0x000fe4000bf06270 */
[----:B------:R-:W-:Y:S01]  /*1cd0*/  PRMT R84, RZ, 0x7610, R84 ;  /* 0x00007610ff547816 */ /* 0x000fe20000000054 */
[----:B0-----:R-:W-:-:S05]  /*1ce0*/  IMAD.WIDE R68, R58, 0x2, R66 ;  /* 0x000000023a447825 */ /* 0x001fca00078e0242 */
[----:B------:R0:W5:Y:S01]  /*1cf0*/  @!P1 LDG.E.U16 R92, desc[UR14][R68.64] ;  /* 0x0000000e445c9981 */ /* 0x000162000c1e1500 */
[----:B------:R-:W-:-:S04]  /*1d00*/  LOP3.LUT R70, R2, 0x28, RZ, 0xfc, !PT ;  /* 0x0000002802467812 */ /* 0x000fc800078efcff */
[----:B------:R-:W-:Y:S01]  /*1d10*/  ISETP.GE.AND P1, PT, R70, UR24, PT ;  /* 0x0000001846007c0c */ /* 0x000fe2000bf26270 */
[----:B0-----:R-:W-:-:S05]  /*1d20*/  IMAD.WIDE R68, R56, 0x2, R66 ;  /* 0x0000000238447825 */ /* 0x001fca00078e0242 */
[----:B------:R0:W3:Y:S01]  /*1d30*/  @!P0 LDG.E.U16 R84, desc[UR14][R68.64] ;  /* 0x0000000e44548981 */ /* 0x0000e2000c1e1500 */
[C---:B------:R-:W-:Y:S02]  /*1d40*/  LOP3.LUT R70, R2.reuse, 0x4, RZ, 0xfc, !PT ;  /* 0x0000000402467812 */ /* 0x040fe400078efcff */
[----:B------:R-:W-:Y:S02]  /*1d50*/  LOP3.LUT R72, R2, 0x14, RZ, 0xfc, !PT ;  /* 0x0000001402487812 */ /* 0x000fe400078efcff */
[----:B------:R-:W-:Y:S02]  /*1d60*/  PRMT R91, RZ, 0x7610, R91 ;  /* 0x00007610ff5b7816 */ /* 0x000fe4000000005b */
[----:B------:R-:W-:Y:S02]  /*1d70*/  ISETP.GE.AND P4, PT, R70, UR24, PT ;  /* 0x0000001846007c0c */ /* 0x000fe4000bf86270 */
[----:B------:R-:W-:Y:S01]  /*1d80*/  ISETP.GE.AND P0, PT, R72, UR24, PT ;  /* 0x0000001848007c0c */ /* 0x000fe2000bf06270 */
[----:B0-----:R-:W-:Y:S01]  /*1d90*/  IMAD.WIDE R68, R59, 0x2, R66 ;  /* 0x000000023b447825 */ /* 0x001fe200078e0242 */
[----:B------:R-:W-:-:S02]  /*1da0*/  LEA.HI R71, R0, 0xc, RZ, 0x1a ;  /* 0x0000000c00477811 */ /* 0x000fc400078fd0ff */
[----:B------:R-:W-:Y:S02]  /*1db0*/  LEA.HI R72, R0, 0x1c, RZ, 0x1a ;  /* 0x0000001c00487811 */ /* 0x000fe400078fd0ff */
[----:B------:R0:W5:Y:S01]  /*1dc0*/  @!P1 LDG.E.U16 R91, desc[UR14][R68.64] ;  /* 0x0000000e445b9981 */ /* 0x000162000c1e1500 */
[----:B------:R-:W-:Y:S02]  /*1dd0*/  ISETP.GE.AND P5, PT, R71, UR24, PT ;  /* 0x0000001847007c0c */ /* 0x000fe4000bfa6270 */
[----:B------:R-:W-:Y:S02]  /*1de0*/  PRMT R103, RZ, 0x7610, R103 ;  /* 0x00007610ff677816 */ /* 0x000fe40000000067 */
[----:B------:R-:W-:Y:S02]  /*1df0*/  ISETP.GE.AND P1, PT, R72, UR24, PT ;  /* 0x0000001848007c0c */ /* 0x000fe4000bf26270 */
[----:B------:R-:W-:Y:S02]  /*1e00*/  LOP3.LUT R70, R2, 0x24, RZ, 0xfc, !PT ;  /* 0x0000002402467812 */ /* 0x000fe400078efcff */
[----:B------:R-:W-:Y:S01]  /*1e10*/  LEA.HI R71, R0, 0x2c, RZ, 0x1a ;  /* 0x0000002c00477811 */ /* 0x000fe200078fd0ff */
[----:B0-----:R-:W-:Y:S01]  /*1e20*/  IMAD.WIDE R68, R77, 0x2, R66 ;  /* 0x000000024d447825 */ /* 0x001fe200078e0242 */
[----:B------:R-:W-:-:S02]  /*1e30*/  LOP3.LUT R72, R2, 0x30, RZ, 0xfc, !PT ;  /* 0x0000003002487812 */ /* 0x000fc400078efcff */
[----:B------:R-:W-:Y:S02]  /*1e40*/  ISETP.GE.AND P2, PT, R70, UR24, PT ;  /* 0x0000001846007c0c */ /* 0x000fe4000bf46270 */
[----:B------:R0:W5:Y:S01]  /*1e50*/  @!P4 LDG.E.U16 R103, desc[UR14][R68.64] ;  /* 0x0000000e4467c981 */ /* 0x000162000c1e1500 */
[----:B------:R-:W-:Y:S01]  /*1e60*/  ISETP.GE.AND P3, PT, R71, UR24, PT ;  /* 0x0000001847007c0c */ /* 0x000fe2000bf66270 */
[----:B------:R-:W-:Y:S01]  /*1e70*/  IMAD.WIDE R70, R64, 0x2, R66 ;  /* 0x0000000240467825 */ /* 0x000fe200078e0242 */
[----:B------:R-:W-:Y:S02]  /*1e80*/  ISETP.GE.AND P4, PT, R72, UR24, PT ;  /* 0x0000001848007c0c */ /* 0x000fe4000bf86270 */
[----:B------:R-:W-:Y:S01]  /*1e90*/  PRMT R102, RZ, 0x7610, R102 ;  /* 0x00007610ff667816 */ /* 0x000fe20000000066 */
[----:B------:R-:W-:Y:S01]  /*1ea0*/  IMAD.WIDE R72, R40, 0x2, R66 ;  /* 0x0000000228487825 */ /* 0x000fe200078e0242 */
[----:B------:R-:W-:Y:S02]  /*1eb0*/  PRMT R101, RZ, 0x7610, R101 ;  /* 0x00007610ff657816 */ /* 0x000fe40000000065 */
[----:B------:R-:W-:Y:S01]  /*1ec0*/  PRMT R100, RZ, 0x7610, R100 ;  /* 0x00007610ff647816 */ /* 0x000fe20000000064 */
[----:B0-----:R-:W-:Y:S01]  /*1ed0*/  IMAD.WIDE R68, R41, 0x2, R66 ;  /* 0x0000000229447825 */ /* 0x001fe200078e0242 */
[----:B------:R-:W-:-:S02]  /*1ee0*/  LOP3.LUT R109, R2, 0x34, RZ, 0xfc, !PT ;  /* 0x00000034026d7812 */ /* 0x000fc400078efcff */
[----:B------:R0:W5:Y:S01]  /*1ef0*/  @!P0 LDG.E.U16 R101, desc[UR14][R70.64] ;  /* 0x0000000e46658981 */ /* 0x000162000c1e1500 */
[----:B------:R-:W-:-:S03]  /*1f00*/  ISETP.GE.AND P0, PT, R79, UR24, PT ;  /* 0x000000184f007c0c */ /* 0x000fc6000bf06270 */
[----:B------:R1:W5:Y:S01]  /*1f10*/  @!P5 LDG.E.U16 R102, desc[UR14][R68.64] ;  /* 0x0000000e4466d981 */ /* 0x000362000c1e1500 */
[----:B------:R-:W-:-:S03]  /*1f20*/  ISETP.GE.AND P5, PT, R109, UR24, PT ;  /* 0x000000186d007c0c */ /* 0x000fc6000bfa6270 */
[----:B------:R1:W5:Y:S01]  /*1f30*/  @!P1 LDG.E.U16 R100, desc[UR14][R72.64] ;  /* 0x0000000e48649981 */ /* 0x000362000c1e1500 */
[----:B------:R-:W-:Y:S01]  /*1f40*/  ISETP.GE.AND P1, PT, R80, UR24, PT ;  /* 0x0000001850007c0c */ /* 0x000fe2000bf26270 */
[----:B0-----:R-:W-:Y:S01]  /*1f50*/  IMAD.WIDE R70, R50, 0x2, R66 ;  /* 0x0000000232467825 */ /* 0x001fe200078e0242 */
[----:B------:R-:W-:Y:S02]  /*1f60*/  PRMT R109, RZ, 0x7610, R109 ;  /* 0x00007610ff6d7816 */ /* 0x000fe4000000006d */
[----:B------:R-:W-:Y:S01]  /*1f70*/  PRMT R110, RZ, 0x7610, R110 ;  /* 0x00007610ff6e7816 */ /* 0x000fe2000000006e */
[----:B-1----:R-:W-:Y:S01]  /*1f80*/  IMAD.WIDE R68, R43, 0x2, R66 ;  /* 0x000000022b447825 */ /* 0x002fe200078e0242 */
[----:B------:R-:W-:Y:S02]  /*1f90*/  PRMT R99, RZ, 0x7610, R99 ;  /* 0x00007610ff637816 */ /* 0x000fe40000000063 */
[----:B------:R-:W-:Y:S01]  /*1fa0*/  PRMT R111, RZ, 0x7610, R111 ;  /* 0x00007610ff6f7816 */ /* 0x000fe2000000006f */
[----:B------:R-:W-:Y:S01]  /*1fb0*/  IMAD.WIDE R74, R52, 0x2, R66 ;  /* 0x00000002344a7825 */ /* 0x000fe200078e0242 */
[----:B------:R0:W5:Y:S01]  /*1fc0*/  @!P3 LDG.E.U16 R109, desc[UR14][R68.64] ;  /* 0x0000000e446db981 */ /* 0x000162000c1e1500 */
[----:B------:R-:W-:-:S02]  /*1fd0*/  PRMT R116, RZ, 0x7610, R116 ;  /* 0x00007610ff747816 */ /* 0x000fc40000000074 */
[----:B------:R-:W-:Y:S01]  /*1fe0*/  PRMT R117, RZ, 0x7610, R117 ;  /* 0x00007610ff757816 */ /* 0x000fe20000000075 */
[----:B------:R1:W5:Y:S01]  /*1ff0*/  @!P4 LDG.E.U16 R110, desc[UR14][R70.64] ;  /* 0x0000000e466ec981 */ /* 0x000362000c1e1500 */
[----:B------:R-:W-:-:S03]  /*2000*/  IMAD.WIDE R72, R48, 0x2, R66 ;  /* 0x0000000230487825 */ /* 0x000fc600078e0242 */
[----:B------:R1:W5:Y:S01]  /*2010*/  @!P2 LDG.E.U16 R99, desc[UR14][R74.64] ;  /* 0x0000000e4a63a981 */ /* 0x000362000c1e1500 */
[----:B0-----:R-:W-:-:S03]  /*2020*/  IMAD.WIDE R68, R82, 0x2, R66 ;  /* 0x0000000252447825 */ /* 0x001fc600078e0242 */
[----:B------:R-:W5:Y:S01]  /*2030*/  @!P5 LDG.E.U16 R111, desc[UR14][R72.64] ;  /* 0x0000000e486fd981 */ /* 0x000f62000c1e1500 */
[----:B-1----:R-:W-:-:S03]  /*2040*/  IMAD.WIDE R70, R22, 0x2, R66 ;  /* 0x0000000216467825 */ /* 0x002fc600078e0242 */
[----:B------:R-:W5:Y:S04]  /*2050*/  @!P0 LDG.E.U16 R116, desc[UR14][R68.64] ;  /* 0x0000000e44748981 */ /* 0x000f68000c1e1500 */
[----:B------:R0:W5:Y:S01]  /*2060*/  @!P1 LDG.E.U16 R117, desc[UR14][R70.64] ;  /* 0x0000000e46759981 */ /* 0x000162000c1e1500 */
[----:B------:R-:W-:Y:S01]  /*2070*/  BAR.SYNC.DEFER_BLOCKING 0x0 ;  /* 0x0000000000007b1d */ /* 0x000fe20000010000 */
[----:B------:R-:W-:-:S04]  /*2080*/  LOP3.LUT R74, R0, 0x3f, RZ, 0xc0, !PT ;  /* 0x0000003f004a7812 */ /* 0x000fc800078ec0ff */
[----:B------:R-:W-:Y:S01]  /*2090*/  ISETP.GE.AND P2, PT, R74, UR24, PT ;  /* 0x000000184a007c0c */ /* 0x000fe2000bf46270 */
[----:B0-----:R-:W-:Y:S02]  /*20a0*/  IMAD.MOV.U32 R70, RZ, RZ, R112 ;  /* 0x000000ffff467224 */ /* 0x001fe400078e0070 */
[----:B------:R-:W-:Y:S02]  /*20b0*/  IMAD.MOV.U32 R71, RZ, RZ, R113 ;  /* 0x000000ffff477224 */ /* 0x000fe400078e0071 */
[--C-:B------:R-:W-:Y:S01]  /*20c0*/  IMAD.MOV.U32 R69, RZ, RZ, R115.reuse ;  /* 0x000000ffff457224 */ /* 0x100fe200078e0073 */
[----:B------:R-:W-:Y:S01]  /*20d0*/  PRMT R115, RZ, 0x7610, R115 ;  /* 0x00007610ff737816 */ /* 0x000fe20000000073 */
[----:B------:R-:W-:Y:S02]  /*20e0*/  IMAD.MOV.U32 R68, RZ, RZ, R114 ;  /* 0x000000ffff447224 */ /* 0x000fe400078e0072 */
[----:B------:R-:W-:Y:S01]  /*20f0*/  IMAD.WIDE R72, R44, 0x2, R70 ;  /* 0x000000022c487825 */ /* 0x000fe200078e0246 */
[----:B------:R-:W-:-:S03]  /*2100*/  PRMT R114, RZ, 0x7610, R114 ;  /* 0x00007610ff727816 */ /* 0x000fc60000000072 */
[----:B------:R-:W-:Y:S01]  /*2110*/  IMAD.WIDE R74, R44, 0x2, R68 ;  /* 0x000000022c4a7825 */ /* 0x000fe200078e0244 */
[----:B------:R0:W5:Y:S03]  /*2120*/  @!P2 LDG.E.U16 R115, desc[UR14][R72.64] ;  /* 0x0000000e4873a981 */ /* 0x000166000c1e1500 */
[----:B------:R-:W-:Y:S01]  /*2130*/  IMAD.MOV.U32 R112, RZ, RZ, R98 ;  /* 0x000000ffff707224 */ /* 0x000fe200078e0062 */
[----:B------:R1:W5:Y:S01]  /*2140*/  @!P2 LDG.E.U16 R114, desc[UR14][R74.64] ;  /* 0x0000000e4a72a981 */ /* 0x000362000c1e1500 */
[--C-:B0-----:R-:W-:Y:S02]  /*2150*/  IMAD.MOV.U32 R72, RZ, RZ, R90.reuse ;  /* 0x000000ffff487224 */ /* 0x101fe400078e005a */
[----:B------:R-:W-:Y:S01]  /*2160*/  IMAD.MOV.U32 R73, RZ, RZ, R63 ;  /* 0x000000ffff497224 */ /* 0x000fe200078e003f */
[----:B------:R-:W-:Y:S01]  /*2170*/  PRMT R90, RZ, 0x7610, R90 ;  /* 0x00007610ff5a7816 */ /* 0x000fe2000000005a */
[----:B------:R-:W-:-:S02]  /*2180*/  IMAD.MOV.U32 R113, RZ, RZ, R97 ;  /* 0x000000ffff717224 */ /* 0x000fc400078e0061 */
[----:B-1----:R-:W-:Y:S01]  /*2190*/  IMAD.WIDE R74, R44, 0x2, R72 ;  /* 0x000000022c4a7825 */ /* 0x002fe200078e0248 */
[----:B------:R-:W-:-:S03]  /*21a0*/  PRMT R98, RZ, 0x7610, R98 ;  /* 0x00007610ff627816 */ /* 0x000fc60000000062 */
[----:B------:R-:W-:Y:S01]  /*21b0*/  IMAD.MOV.U32 R97, RZ, RZ, R96 ;  /* 0x000000ffff617224 */ /* 0x000fe200078e0060 */
[----:B------:R0:W5:Y:S01]  /*21c0*/  @!P2 LDG.E.U16 R90, desc[UR14][R74.64] ;  /* 0x0000000e4a5aa981 */ /* 0x000162000c1e1500 */
[----:B------:R-:W-:Y:S01]  /*21d0*/  IMAD.MOV.U32 R96, RZ, RZ, R62 ;  /* 0x000000ffff607224 */ /* 0x000fe200078e003e */
[----:B------:R-:W-:Y:S01]  /*21e0*/  PRMT R120, RZ, 0x7610, R120 ;  /* 0x00007610ff787816 */ /* 0x000fe20000000078 */
[----:B------:R-:W-:Y:S02]  /*21f0*/  IMAD.MOV.U32 R118, RZ, RZ, R54 ;  /* 0x000000ffff767224 */ /* 0x000fe400078e0036 */
[----:B------:R-:W-:Y:S02]  /*2200*/  IMAD.MOV.U32 R119, RZ, RZ, R89 ;  /* 0x000000ffff777224 */ /* 0x000fe400078e0059 */
[----:B0-----:R-:W-:Y:S01]  /*2210*/  IMAD.WIDE R74, R44, 0x2, R112 ;  /* 0x000000022c4a7825 */ /* 0x001fe200078e0270 */
[----:B------:R-:W-:-:S03]  /*2220*/  PRMT R54, RZ, 0x7610, R54 ;  /* 0x00007610ff367816 */ /* 0x000fc60000000036 */
[C---:B------:R-:W-:Y:S01]  /*2230*/  IMAD.WIDE R62, R44.reuse, 0x2, R96 ;  /* 0x000000022c3e7825 */ /* 0x040fe200078e0260 */
[----:B------:R0:W5:Y:S03]  /*2240*/  @!P2 LDG.E.U16 R98, desc[UR14][R74.64] ;  /* 0x0000000e4a62a981 */ /* 0x000166000c1e1500 */
[----:B------:R-:W-:Y:S01]  /*2250*/  IMAD.MOV.U32 R89, RZ, RZ, R88 ;  /* 0x000000ffff597224 */ /* 0x000fe200078e0058 */
[----:B------:R1:W5:Y:S01]  /*2260*/  @!P2 LDG.E.U16 R120, desc[UR14][R62.64] ;  /* 0x0000000e3e78a981 */ /* 0x000362000c1e1500 */
[--C-:B------:R-:W-:Y:S01]  /*2270*/  IMAD.MOV.U32 R88, RZ, RZ, R61.reuse ;  /* 0x000000ffff587224 */ /* 0x100fe200078e003d */
[----:B------:R-:W-:Y:S01]  /*2280*/  PRMT R61, RZ, 0x7610, R61 ;  /* 0x00007610ff3d7816 */ /* 0x000fe2000000003d */
[----:B0-----:R-:W-:-:S04]  /*2290*/  IMAD.WIDE R74, R44, 0x2, R118 ;  /* 0x000000022c4a7825 */ /* 0x001fc800078e0276 */
[----:B-1----:R-:W-:Y:S01]  /*22a0*/  IMAD.WIDE R62, R44, 0x2, R88 ;  /* 0x000000022c3e7825 */ /* 0x002fe200078e0258 */
[----:B------:R0:W5:Y:S04]  /*22b0*/  @!P2 LDG.E.U16 R54, desc[UR14][R74.64] ;  /* 0x0000000e4a36a981 */ /* 0x000168000c1e1500 */
[----:B------:R1:W5:Y:S01]  /*22c0*/  @!P2 LDG.E.U16 R61, desc[UR14][R62.64] ;  /* 0x0000000e3e3da981 */ /* 0x000362000c1e1500 */
[----:B0-----:R-:W-:Y:S02]  /*22d0*/  IMAD.MOV.U32 R74, RZ, RZ, R57 ;  /* 0x000000ffff4a7224 */ /* 0x001fe400078e0039 */
[----:B------:R-:W-:Y:S01]  /*22e0*/  IMAD.MOV.U32 R75, RZ, RZ, R95 ;  /* 0x000000ffff4b7224 */ /* 0x000fe200078e005f */
[----:B------:R-:W-:Y:S01]  /*22f0*/  PRMT R57, RZ, 0x7610, R57 ;  /* 0x00007610ff397816 */ /* 0x000fe20000000039 */
[----:B------:R-:W-:-:S02]  /*2300*/  IMAD.MOV.U32 R122, RZ, RZ, R46 ;  /* 0x000000ffff7a7224 */ /* 0x000fc400078e002e */
[----:B-1----:R-:W-:Y:S01]  /*2310*/  IMAD.WIDE R62, R44, 0x2, R74 ;  /* 0x000000022c3e7825 */ /* 0x002fe200078e024a */
[----:B------:R-:W-:-:S03]  /*2320*/  PRMT R46, RZ, 0x7610, R46 ;  /* 0x00007610ff2e7816 */ /* 0x000fc6000000002e */
[----:B------:R-:W-:Y:S01]  /*2330*/  IMAD.MOV.U32 R123, RZ, RZ, R87 ;  /* 0x000000ffff7b7224 */ /* 0x000fe200078e0057 */
[----:B------:R0:W5:Y:S01]  /*2340*/  @!P2 LDG.E.U16 R57, desc[UR14][R62.64] ;  /* 0x0000000e3e39a981 */ /* 0x000162000c1e1500 */
[----:B------:R-:W-:Y:S02]  /*2350*/  IMAD.MOV.U32 R95, RZ, RZ, R94 ;  /* 0x000000ffff5f7224 */ /* 0x000fe400078e005e */
[--C-:B------:R-:W-:Y:S01]  /*2360*/  IMAD.MOV.U32 R94, RZ, RZ, R55.reuse ;  /* 0x000000ffff5e7224 */ /* 0x100fe200078e0037 */
[----:B------:R-:W-:Y:S01]  /*2370*/  PRMT R55, RZ, 0x7610, R55 ;  /* 0x00007610ff377816 */ /* 0x000fe20000000037 */
[----:B0-----:R-:W-:-:S05]  /*2380*/  IMAD.WIDE R62, R44, 0x2, R122 ;  /* 0x000000022c3e7825 */ /* 0x001fca00078e027a */
[----:B------:R0:W5:Y:S01]  /*2390*/  @!P2 LDG.E.U16 R46, desc[UR14][R62.64] ;  /* 0x0000000e3e2ea981 */ /* 0x000162000c1e1500 */
[--C-:B------:R-:W-:Y:S01]  /*23a0*/  IMAD.MOV.U32 R87, RZ, RZ, R53.reuse ;  /* 0x000000ffff577224 */ /* 0x100fe200078e0035 */
[----:B------:R-:W-:Y:S01]  /*23b0*/  PRMT R53, RZ, 0x7610, R53 ;  /* 0x00007610ff357816 */ /* 0x000fe20000000035 */
[----:B0-----:R-:W-:-:S05]  /*23c0*/  IMAD.WIDE R62, R44, 0x2, R94 ;  /* 0x000000022c3e7825 */ /* 0x001fca00078e025e */
[----:B------:R0:W5:Y:S01]  /*23d0*/  @!P2 LDG.E.U16 R55, desc[UR14][R62.64] ;  /* 0x0000000e3e37a981 */ /* 0x000162000c1e1500 */
[----:B------:R-:W-:Y:S02]  /*23e0*/  IMAD.MOV.U32 R124, RZ, RZ, R108 ;  /* 0x000000ffff7c7224 */ /* 0x000fe400078e006c */
[--C-:B------:R-:W-:Y:S01]  /*23f0*/  IMAD.MOV.U32 R125, RZ, RZ, R49.reuse ;  /* 0x000000ffff7d7224 */ /* 0x100fe200078e0031 */
[----:B------:R-:W-:Y:S01]  /*2400*/  PRMT R49, RZ, 0x7610, R49 ;  /* 0x00007610ff317816 */ /* 0x000fe20000000031 */
[----:B------:R-:W-:Y:S02]  /*2410*/  IMAD.MOV.U32 R126, RZ, RZ, R107 ;  /* 0x000000ffff7e7224 */ /* 0x000fe400078e006b */
[--C-:B------:R-:W-:Y:S01]  /*2420*/  IMAD.MOV.U32 R127, RZ, RZ, R42.reuse ;  /* 0x000000ffff7f7224 */ /* 0x100fe200078e002a */
[----:B------:R-:W-:Y:S01]  /*2430*/  PRMT R42, RZ, 0x7610, R42 ;  /* 0x00007610ff2a7816 */ /* 0x000fe2000000002a */
[----:B------:R-:W-:Y:S01]  /*2440*/  IMAD.MOV.U32 R107, RZ, RZ, R47 ;  /* 0x000000ffff6b7224 */ /* 0x000fe200078e002f */
[----:B--2---:R1:W-:Y:S02]  /*2450*/  STS.U16 [R20+UR12], R86 ;  /* 0x0000005614007988 */ /* 0x0043e4000800040c */
[----:B-1----:R-:W-:-:S04]  /*2460*/  IMAD.MOV.U32 R86, RZ, RZ, R60 ;  /* 0x000000ffff567224 */ /* 0x002fc800078e003c */
[----:B0-----:R-:W-:-:S05]  /*2470*/  IMAD.WIDE R62, R44, 0x2, R86 ;  /* 0x000000022c3e7825 */ /* 0x001fca00078e0256 */
[----:B------:R0:W2:Y:S02]  /*2480*/  @!P2 LDG.E.U16 R53, desc[UR14][R62.64] ;  /* 0x0000000e3e35a981 */ /* 0x0000a4000c1e1500 */
[----:B0-----:R-:W-:-:S05]  /*2490*/  IMAD.WIDE R62, R44, 0x2, R124 ;  /* 0x000000022c3e7825 */ /* 0x001fca00078e027c */
[----:B------:R0:W2:Y:S01]  /*24a0*/  @!P2 LDG.E.U16 R49, desc[UR14][R62.64] ;  /* 0x0000000e3e31a981 */ /* 0x0000a2000c1e1500 */
[----:B------:R-:W-:Y:S01]  /*24b0*/  PRMT R47, RZ, 0x7610, R47 ;  /* 0x00007610ff2f7816 */ /* 0x000fe2000000002f */
[C---:B0-----:R-:W-:Y:S02]  /*24c0*/  IMAD.WIDE R62, R44.reuse, 0x2, R126 ;  /* 0x000000022c3e7825 */ /* 0x041fe400078e027e */
[----:B----4-:R0:W-:Y:S04]  /*24d0*/  STS.U16 [R20+UR12+0x800], R85 ;  /* 0x0008005514007988 */ /* 0x0101e8000800040c */
[----:B------:R1:W4:Y:S01]  /*24e0*/  @!P2 LDG.E.U16 R42, desc[UR14][R62.64] ;  /* 0x0000000e3e2aa981 */ /* 0x000322000c1e1500 */
[----:B0-----:R-:W-:Y:S02]  /*24f0*/  IMAD.MOV.U32 R85, RZ, RZ, R45 ;  /* 0x000000ffff557224 */ /* 0x001fe400078e002d */
[----:B-1----:R-:W-:Y:S01]  /*2500*/  IMAD.WIDE R62, R44, 0x2, R106 ;  /* 0x000000022c3e7825 */ /* 0x002fe200078e026a */
[----:B---3--:R0:W-:Y:S01]  /*2510*/  STS.U16 [R20+UR12+0x1000], R84 ;  /* 0x0010005414007988 */ /* 0x0081e2000800040c */
[----:B------:R-:W-:-:S03]  /*2520*/  PRMT R45, RZ, 0x7610, R45 ;  /* 0x00007610ff2d7816 */ /* 0x000fc6000000002d */
[----:B------:R1:W3:Y:S01]  /*2530*/  @!P2 LDG.E.U16 R47, desc[UR14][R62.64] ;  /* 0x0000000e3e2fa981 */ /* 0x0002e2000c1e1500 */
[----:B0-----:R-:W-:Y:S02]  /*2540*/  IMAD.MOV.U32 R84, RZ, RZ, R105 ;  /* 0x000000ffff547224 */ /* 0x001fe400078e0069 */
[----:B------:R-:W-:Y:S02]  /*2550*/  IMAD.MOV.U32 R105, RZ, RZ, R23 ;  /* 0x000000ffff697224 */ /* 0x000fe400078e0017 */
[----:B-1----:R-:W-:Y:S01]  /*2560*/  IMAD.WIDE R62, R44, 0x2, R84 ;  /* 0x000000022c3e7825 */ /* 0x002fe200078e0254 */
[----:B------:R-:W-:-:S04]  /*2570*/  PRMT R60, RZ, 0x7610, R60 ;  /* 0x00007610ff3c7816 */ /* 0x000fc8000000003c */
[----:B------:R0:W3:Y:S02]  /*2580*/  @!P2 LDG.E.U16 R45, desc[UR14][R62.64] ;  /* 0x0000000e3e2da981 */ /* 0x0000e4000c1e1500 */
[----:B0-----:R-:W-:-:S05]  /*2590*/  IMAD.WIDE R62, R44, 0x2, R104 ;  /* 0x000000022c3e7825 */ /* 0x001fca00078e0268 */
[----:B------:R-:W3:Y:S04]  /*25a0*/  @!P2 LDG.E.U16 R60, desc[UR14][R62.64] ;  /* 0x0000000e3e3ca981 */ /* 0x000ee8000c1e1500 */
[----:B------:R-:W-:Y:S04]  /*25b0*/  STS.U16 [R20+UR12+0x400], R93 ;  /* 0x0004005d14007988 */ /* 0x000fe8000800040c */
[----:B-----5:R-:W-:Y:S04]  /*25c0*/  STS.U16 [R20+UR12+0xc00], R92 ;  /* 0x000c005c14007988 */ /* 0x020fe8000800040c */
[----:B------:R-:W-:Y:S04]  /*25d0*/  STS.U16 [R20+UR12+0x1400], R91 ;  /* 0x0014005b14007988 */ /* 0x000fe8000800040c */
        /* <DEDUP_REMOVED lines=14> */
[----:B------:R-:W-:Y:S01]  /*26c0*/  STS.U16 [R20+UR12+0x3000], R46 ;  /* 0x0030002e14007988 */ /* 0x000fe2000800040c */
[----:B------:R-:W-:-:S04]  /*26d0*/  USHF.L.U32 UR4, UR26, 0x6, URZ ;  /* 0x000000061a047899 */ /* 0x000fc8000800063f */
[----:B------:R-:W-:-:S04]  /*26e0*/  ULOP3.LUT UR4, UR4, 0x100, URZ, 0xc0, !UPT ;  /* 0x0000010004047892 */ /* 0x000fc8000f8ec03f */
[----:B------:R-:W-:-:S04]  /*26f0*/  ULEA.HI UR4, UR25, UR4, URZ, 0x1c ;  /* 0x0000000419047291 */ /* 0x000fc8000f8fe03f */
[----:B------:R-:W-:Y:S01]  /*2700*/  ULOP3.LUT UR6, UR4, 0x3fff, URZ, 0xc0, !UPT ;  /* 0x00003fff04067892 */ /* 0x000fe2000f8ec03f */
[----:B--2---:R-:W-:Y:S04]  /*2710*/  STS.U16 [R20+UR12+0x3400], R53 ;  /* 0x0034003514007988 */ /* 0x004fe8000800040c */
[----:B----4-:R-:W-:Y:S04]  /*2720*/  STS.U16 [R20+UR12+0x3800], R42 ;  /* 0x0038002a14007988 */ /* 0x010fe8000800040c */
[----:B---3--:R-:W-:Y:S04]  /*2730*/  STS.U16 [R20+UR12+0x3c00], R45 ;  /* 0x003c002d14007988 */ /* 0x008fe8000800040c */
[----:B------:R-:W-:Y:S04]  /*2740*/  STS.U16 [R81+UR12+0x2200], R114 ;  /* 0x0022007251007988 */ /* 0x000fe8000800040c */
[----:B------:R-:W-:Y:S04]  /*2750*/  STS.U16 [R81+UR12+0x2600], R98 ;  /* 0x0026006251007988 */ /* 0x000fe8000800040c */
[----:B------:R-:W-:Y:S04]  /*2760*/  STS.U16 [R81+UR12+0x2a00], R120 ;  /* 0x002a007851007988 */ /* 0x000fe8000800040c */
[----:B------:R-:W-:Y:S04]  /*2770*/  STS.U16 [R81+UR12+0x2e00], R57 ;  /* 0x002e003951007988 */ /* 0x000fe8000800040c */
[----:B------:R0:W-:Y:S04]  /*2780*/  STS.U16 [R81+UR12+0x3200], R55 ;  /* 0x0032003751007988 */ /* 0x0001e8000800040c */
[----:B------:R-:W-:Y:S04]  /*2790*/  STS.U16 [R81+UR12+0x3600], R49 ;  /* 0x0036003151007988 */ /* 0x000fe8000800040c */
[----:B------:R1:W-:Y:S04]  /*27a0*/  STS.U16 [R81+UR12+0x3a00], R47 ;  /* 0x003a002f51007988 */ /* 0x0003e8000800040c */
[----:B------:R2:W-:Y:S01]  /*27b0*/  STS.U16 [R81+UR12+0x3e00], R60 ;  /* 0x003e003c51007988 */ /* 0x0005e2000800040c */
[----:B------:R3:W-:Y:S06]  /*27c0*/  MEMBAR.ALL.CTA ;  /* 0x0000000000007992 */ /* 0x0007ec0000008000 */
[----:B---3--:R-:W3:Y:S02]  /*27d0*/  FENCE.VIEW.ASYNC.S ;  /* 0x00000000000073c6 */ /* 0x008ee40000000000 */
[----:B---3--:R-:W-:Y:S06]  /*27e0*/  BAR.SYNC.DEFER_BLOCKING 0x0 ;  /* 0x0000000000007b1d */ /* 0x008fec0000010000 */
[----:B------:R-:W-:Y:S01]  /*27f0*/  UMOV UR4, UR13 ;  /* 0x0000000d00047c82 */ /* 0x000fe20008000000 */
[----:B------:R-:W-:Y:S01]  /*2800*/  UMOV UR5, 0x40000040 ;  /* 0x4000004000057882 */ /* 0x000fe20000000000 */
[----:B------:R-:W-:Y:S01]  /*2810*/  UMOV UR7, 0x40000040 ;  /* 0x4000004000077882 */ /* 0x000fe20000000000 */
[----:B------:R-:W-:-:S06]  /*2820*/  WARPGROUP.ARRIVE ;  /* 0x00000000000079c5 */ /* 0x000fcc0000000000 */
[----:B------:R-:W-:Y:S01]  /*2830*/  HGMMA.64x32x16.F32 R24, gdesc[UR4].tnspA, R24 ;  /* 0x20600000041879f0 */ /* 0x000fe20008700818 */
[----:B------:R-:W-:Y:S01]  /*2840*/  UIADD3 UR10, UP0, UR6, 0x2, URZ ;  /* 0x00000002060a7890 */ /* 0x000fe2000ff1e03f */
[----:B------:R-:W-:-:S03]  /*2850*/  UMOV UR4, URZ ;  /* 0x0000003f00047c82 */ /* 0x000fc60008000000 */
[----:B------:R-:W-:-:S04]  /*2860*/  UIADD3.X UR11, UR4, 0x40000040, URZ, UP0, !UPT ;  /* 0x40000040040b7890 */ /* 0x000fc800087fe43f */
[----:B------:R-:W-:-:S05]  /*2870*/  UIADD3.64 UR18, UR10, 0x2, URZ ;  /* 0x000000020a127897 */ /* 0x000fca000fffe03f */
[----:B------:R-:W-:Y:S01]  /*2880*/  HGMMA.64x32x16.F32 R24, gdesc[UR8].tnspA, R24 ;  /* 0x20600000081879f0 */ /* 0x000fe20008700818 */
[----:B------:R-:W-:-:S03]  /*2890*/  UIADD3.64 UR22, UR10, 0x4, URZ ;  /* 0x000000040a167897 */ /* 0x000fc6000fffe03f */
[----:B------:R-:W-:Y:S01]  /*28a0*/  HGMMA.64x32x16.F32 R24, gdesc[UR16].tnspA, R24 ;  /* 0x20600000101879f0 */ /* 0x000fe20008700818 */
[----:B------:R-:W-:-:S05]  /*28b0*/  VIADD R76, R76, 0xffffffff ;  /* 0xffffffff4c4c7836 */ /* 0x000fca0000000000 */
[----:B------:R-:W-:Y:S01]  /*28c0*/  ISETP.NE.U32.AND P0, PT, R76, RZ, PT ;  /* 0x000000ff4c00720c */ /* 0x000fe20003f05070 */
[----:B------:R-:W-:Y:S01]  /*28d0*/  HGMMA.64x32x16.F32 R24, gdesc[UR20].tnspA, R24, gsb0 ;  /* 0x20600000141879f0 */ /* 0x000fe20008000818 */
[----:B------:R-:W-:Y:S01]  /*28e0*/  IMAD.WIDE R96, R51, 0x2, R96 ;  /* 0x0000000233607825 */ /* 0x000fe200078e0260 */
[----:B------:R-:W-:-:S03]  /*28f0*/  UIADD3 UR24, UR24, -0x40, URZ ;  /* 0xffffffc018187890 */ /* 0x000fc6000fffe03f */
[----:B------:R-:W-:-:S04]  /*2900*/  IMAD.WIDE R94, R51, 0x2, R94 ;  /* 0x00000002335e7825 */ /* 0x000fc800078e025e */
        /* <DEDUP_REMOVED lines=12> */
[----:B------:R-:W-:Y:S01]  /*29d0*/  IMAD.WIDE R68, R51, 0x2, R68 ;  /* 0x0000000233447825 */ /* 0x000fe200078e0244 */
[----:B------:R-:W-:-:S03]  /*29e0*/  WARPGROUP.DEPBAR.LE gsb0, 0x0 ;  /* 0x00008000000079c5 */ /* 0x000fc60000010000 */
[----:B------:R-:W-:-:S04]  /*29f0*/  IMAD.WIDE R70, R51, 0x2, R70 ;  /* 0x0000000233467825 */ /* 0x000fc800078e0246 */
[----:B------:R-:W-:Y:S02]  /*2a00*/  IMAD.MOV.U32 R62, RZ, RZ, R96 ;  /* 0x000000ffff3e7224 */ /* 0x000fe400078e0060 */
[----:B0-----:R-:W-:Y:S02]  /*2a10*/  IMAD.MOV.U32 R55, RZ, RZ, R94 ;  /* 0x000000ffff377224 */ /* 0x001fe400078e005e */
[----:B------:R-:W-:Y:S02]  /*2a20*/  IMAD.MOV.U32 R61, RZ, RZ, R88 ;  /* 0x000000ffff3d7224 */ /* 0x000fe400078e0058 */
[----:B------:R-:W-:Y:S02]  /*2a30*/  IMAD.MOV.U32 R96, RZ, RZ, R97 ;  /* 0x000000ffff607224 */ /* 0x000fe400078e0061 */
[----:B------:R-:W-:Y:S02]  /*2a40*/  IMAD.MOV.U32 R23, RZ, RZ, R105 ;  /* 0x000000ffff177224 */ /* 0x000fe400078e0069 */
[----:B-1----:R-:W-:-:S02]  /*2a50*/  IMAD.MOV.U32 R47, RZ, RZ, R107 ;  /* 0x000000ffff2f7224 */ /* 0x002fc400078e006b */
[----:B------:R-:W-:Y:S02]  /*2a60*/  IMAD.MOV.U32 R53, RZ, RZ, R87 ;  /* 0x000000ffff357224 */ /* 0x000fe400078e0057 */
[----:B------:R-:W-:Y:S02]  /*2a70*/  IMAD.MOV.U32 R94, RZ, RZ, R95 ;  /* 0x000000ffff5e7224 */ /* 0x000fe400078e005f */
[----:B------:R-:W-:Y:S02]  /*2a80*/  IMAD.MOV.U32 R88, RZ, RZ, R89 ;  /* 0x000000ffff587224 */ /* 0x000fe400078e0059 */
[----:B------:R-:W-:Y:S02]  /*2a90*/  IMAD.MOV.U32 R98, RZ, RZ, R112 ;  /* 0x000000ffff627224 */ /* 0x000fe400078e0070 */
[----:B------:R-:W-:Y:S02]  /*2aa0*/  IMAD.MOV.U32 R97, RZ, RZ, R113 ;  /* 0x000000ffff617224 */ /* 0x000fe400078e0071 */
[----:B------:R-:W-:-:S02]  /*2ab0*/  IMAD.MOV.U32 R105, RZ, RZ, R84 ;  /* 0x000000ffff697224 */ /* 0x000fc400078e0054 */
[----:B------:R-:W-:Y:S02]  /*2ac0*/  IMAD.MOV.U32 R45, RZ, RZ, R85 ;  /* 0x000000ffff2d7224 */ /* 0x000fe400078e0055 */
[----:B------:R-:W-:Y:S02]  /*2ad0*/  IMAD.MOV.U32 R107, RZ, RZ, R126 ;  /* 0x000000ffff6b7224 */ /* 0x000fe400078e007e */
[----:B------:R-:W-:Y:S02]  /*2ae0*/  IMAD.MOV.U32 R42, RZ, RZ, R127 ;  /* 0x000000ffff2a7224 */ /* 0x000fe400078e007f */
[----:B------:R-:W-:Y:S02]  /*2af0*/  IMAD.MOV.U32 R108, RZ, RZ, R124 ;  /* 0x000000ffff6c7224 */ /* 0x000fe400078e007c */
[----:B------:R-:W-:Y:S02]  /*2b00*/  IMAD.MOV.U32 R49, RZ, RZ, R125 ;  /* 0x000000ffff317224 */ /* 0x000fe400078e007d */
[----:B--2---:R-:W-:-:S02]  /*2b10*/  IMAD.MOV.U32 R60, RZ, RZ, R86 ;  /* 0x000000ffff3c7224 */ /* 0x004fc400078e0056 */
        /* <DEDUP_REMOVED lines=8> */
[----:B------:R-:W-:-:S04]  /*2ba0*/  IMAD.WIDE R66, R78, 0x2, R66 ;  /* 0x000000024e427825 */ /* 0x000fc800078e0242 */
[----:B------:R-:W-:Y:S02]  /*2bb0*/  IMAD.MOV.U32 R114, RZ, RZ, R68 ;  /* 0x000000ffff727224 */ /* 0x000fe400078e0044 */
[----:B------:R-:W-:Y:S02]  /*2bc0*/  IMAD.MOV.U32 R115, RZ, RZ, R69 ;  /* 0x000000ffff737224 */ /* 0x000fe400078e0045 */
[----:B------:R-:W-:Y:S02]  /*2bd0*/  IMAD.MOV.U32 R112, RZ, RZ, R70 ;  /* 0x000000ffff707224 */ /* 0x000fe400078e0046 */
[----:B------:R-:W-:Y:S01]  /*2be0*/  IMAD.MOV.U32 R113, RZ, RZ, R71 ;  /* 0x000000ffff717224 */ /* 0x000fe200078e0047 */
[----:B------:R-:W-:Y:S06]  /*2bf0*/  @P0 BRA `(.L_x_1) ;  /* 0xffffffec00e80947 */ /* 0x000fec000383ffff */
[----:B------:R-:W-:Y:S02]  /*2c00*/  F2FP.F16.F32.PACK_AB R22, R31, R27 ;  /* 0x0000001b1f16723e */ /* 0x000fe400000000ff */
[----:B------:R-:W-:Y:S02]  /*2c10*/  F2FP.F16.F32.PACK_AB R20, R29, R25 ;  /* 0x000000191d14723e */ /* 0x000fe400000000ff */
[----:B------:R-:W-:Y:S02]  /*2c20*/  F2FP.F16.F32.PACK_AB R23, R39, R35 ;  /* 0x000000232717723e */ /* 0x000fe400000000ff */
[----:B------:R-:W-:Y:S02]  /*2c30*/  F2FP.F16.F32.PACK_AB R27, R38, R34 ;  /* 0x00000022261b723e */ /* 0x000fe400000000ff */
[----:B------:R-:W-:Y:S02]  /*2c40*/  F2FP.F16.F32.PACK_AB R26, R30, R26 ;  /* 0x0000001a1e1a723e */ /* 0x000fe400000000ff */
[----:B------:R-:W-:-:S02]  /*2c50*/  F2FP.F16.F32.PACK_AB R21, R37, R33 ;  /* 0x000000212515723e */ /* 0x000fc400000000ff */
[----:B------:R-:W-:Y:S02]  /*2c60*/  F2FP.F16.F32.PACK_AB R25, R36, R32 ;  /* 0x000000202419723e */ /* 0x000fe400000000ff */
[----:B------:R-:W-:-:S07]  /*2c70*/  F2FP.F16.F32.PACK_AB R24, R28, R24 ;  /* 0x000000181c18723e */ /* 0x000fce00000000ff */
.L_x_0:
[C---:B------:R-:W-:Y:S01]  /*2c80*/  IMAD.SHL.U32 R2, R0.reuse, 0x4, RZ ;  /* 0x0000000400027824 */ /* 0x040fe200078e00ff */
[----:B------:R-:W-:Y:S01]  /*2c90*/  BAR.SYNC.DEFER_BLOCKING 0x0 ;  /* 0x0000000000007b1d */ /* 0x000fe20000010000 */
[C---:B------:R-:W-:Y:S01]  /*2ca0*/  IMAD.SHL.U32 R29, R0.reuse, 0x40, RZ ;  /* 0x00000040001d7824 */ /* 0x040fe200078e00ff */
[--C-:B------:R-:W-:Y:S01]  /*2cb0*/  SHF.R.S32.HI R30, RZ, 0x4, R0.reuse ;  /* 0x00000004ff1e7819 */ /* 0x100fe20000011400 */
[----:B------:R-:W-:Y:S01]  /*2cc0*/  IMAD.SHL.U32 R28, R0, 0x10, RZ ;  /* 0x00000010001c7824 */ /* 0x000fe200078e00ff */
[----:B------:R-:W-:Y:S01]  /*2cd0*/  LOP3.LUT R2, R2, 0x1b8, RZ, 0xc0, !PT ;  /* 0x000001b802027812 */ /* 0x000fe200078ec0ff */
[----:B------:R-:W-:Y:S01]  /*2ce0*/  IMAD.SHL.U32 R31, R0, 0x8, RZ ;  /* 0x00000008001f7824 */ /* 0x000fe200078e00ff */
[----:B------:R-:W-:Y:S02]  /*2cf0*/  SHF.R.S32.HI R32, RZ, 0x3, R0 ;  /* 0x00000003ff207819 */ /* 0x000fe40000011400 */
[----:B------:R-:W0:Y:S01]  /*2d00*/  LDC R37, c[0x0][0x248] ;  /* 0x00009200ff257b82 */ /* 0x000e220000000800 */
[----:B------:R-:W-:Y:S01]  /*2d10*/  LOP3.LUT R28, R28, 0x430, RZ, 0xc0, !PT ;  /* 0x000004301c1c7812 */ /* 0x000fe200078ec0ff */
[----:B------:R-:W-:Y:S01]  /*2d20*/  ULDC UR4, c[0x0][0x244] ;  /* 0x0000910000047ab9 */ /* 0x000fe20000000800 */
[----:B------:R-:W-:Y:S01]  /*2d30*/  LOP3.LUT R29, R2, 0x40, R29, 0xf8, !PT ;  /* 0x00000040021d7812 */ /* 0x000fe200078ef81d */
[----:B------:R-:W-:Y:S01]  /*2d40*/  ULDC.64 UR6, c[0x0][0x228] ;  /* 0x00008a0000067ab9 */ /* 0x000fe20000000a00 */
[----:B------:R-:W-:-:S02]  /*2d50*/  SGXT R2, R30, 0x1 ;  /* 0x000000011e02781a */ /* 0x000fc40000000200 */
[----:B------:R-:W-:Y:S02]  /*2d60*/  LOP3.LUT R33, R28, 0x180, R31, 0xf8, !PT ;  /* 0x000001801c217812 */ /* 0x000fe400078ef81f */
[----:B------:R-:W-:Y:S02]  /*2d70*/  LOP3.LUT R28, R0, 0x80, RZ, 0xc0, !PT ;  /* 0x00000080001c7812 */ /* 0x000fe400078ec0ff */
[----:B------:R-:W-:Y:S02]  /*2d80*/  LOP3.LUT R29, R29, 0x2040, R2, 0x78, !PT ;  /* 0x000020401d1d7812 */ /* 0x000fe400078e7802 */
[----:B------:R-:W-:Y:S02]  /*2d90*/  SGXT R2, R32, 0x1 ;  /* 0x000000012002781a */ /* 0x000fe40000000200 */
[----:B------:R-:W-:Y:S01]  /*2da0*/  SHF.R.S32.HI R30, RZ, 0x2, R0 ;  /* 0x00000002ff1e7819 */ /* 0x000fe20000011400 */
[----:B------:R-:W-:Y:S01]  /*2db0*/  IMAD R29, R28, 0x10, R29 ;  /* 0x000000101c1d7824 */ /* 0x000fe200078e021d */
[----:B------:R-:W-:-:S02]  /*2dc0*/  LOP3.LUT R33, R33, 0x4008, R2, 0xf8, !PT ;  /* 0x0000400821217812 */ /* 0x000fc400078ef802 */
[----:B------:R-:W-:Y:S02]  /*2dd0*/  SGXT R0, R30, 0x1 ;  /* 0x000000011e00781a */ /* 0x000fe40000000200 */
[----:B------:R-:W-:Y:S01]  /*2de0*/  LOP3.LUT R2, R29, 0x8, RZ, 0x3c, !PT ;  /* 0x000000081d027812 */ /* 0x000fe200078e3cff */
[----:B------:R-:W-:Y:S01]  /*2df0*/  STS.64 [R29+UR12], R24 ;  /* 0x000000181d007988 */ /* 0x000fe20008000a0c */
[----:B------:R-:W-:Y:S02]  /*2e00*/  SHF.R.U32.HI R31, RZ, 0x1, R28 ;  /* 0x00000001ff1f7819 */ /* 0x000fe4000001161c */
[----:B------:R-:W-:Y:S01]  /*2e10*/  ISETP.GE.AND P0, PT, R19, UR6, PT ;  /* 0x0000000613007c0c */ /* 0x000fe2000bf06270 */
[----:B------:R1:W-:Y:S01]  /*2e20*/  STS.64 [R29+UR12+0x400], R20 ;  /* 0x000400141d007988 */ /* 0x0003e20008000a0c */
[----:B------:R-:W-:Y:S02]  /*2e30*/  LOP3.LUT R0, R31, 0x2040, R0, 0x78, !PT ;  /* 0x000020401f007812 */ /* 0x000fe400078e7800 */
[----:B------:R-:W-:Y:S01]  /*2e40*/  ISETP.LT.AND P4, PT, R3, UR7, !P0 ;  /* 0x0000000703007c0c */ /* 0x000fe2000c781270 */
[----:B------:R-:W-:Y:S01]  /*2e50*/  STS.64 [R2+UR12+0x4000], R26 ;  /* 0x0040001a02007988 */ /* 0x000fe20008000a0c */
[----:B------:R-:W-:Y:S01]  /*2e60*/  LOP3.LUT R33, R33, R0, RZ, 0xfc, !PT ;  /* 0x0000000021217212 */ /* 0x000fe200078efcff */
[----:B------:R-:W-:Y:S01]  /*2e70*/  IMAD R0, R19, UR4, RZ ;  /* 0x0000000413007c24 */ /* 0x000fe2000f8e02ff */
[----:B------:R-:W-:Y:S01]  /*2e80*/  ULDC.64 UR4, c[0x0][0x220] ;  /* 0x0000880000047ab9 */ /* 0x000fe20000000a00 */
[----:B------:R2:W-:Y:S01]  /*2e90*/  STS.64 [R2+UR12+0x4400], R22 ;  /* 0x0044001602007988 */ /* 0x0005e20008000a0c */
[----:B------:R-:W-:Y:S01]  /*2ea0*/  LOP3.LUT R28, R33, 0x8, RZ, 0x3c, !PT ;  /* 0x00000008211c7812 */ /* 0x000fe200078e3cff */
[----:B0-----:R-:W-:Y:S01]  /*2eb0*/  IMAD R19, R3, R37, RZ ;  /* 0x0000002503137224 */ /* 0x001fe200078e02ff */
[----:B------:R-:W-:Y:S01]  /*2ec0*/  BAR.SYNC.DEFER_BLOCKING 0x0 ;  /* 0x0000000000007b1d */ /* 0x000fe20000010000 */
[----:B-1----:R-:W-:-:S02]  /*2ed0*/  LEA R21, P1, R0, UR4, 0x1 ;  /* 0x0000000400157c11 */ /* 0x002fc4000f8208ff */
[----:B------:R-:W-:Y:S02]  /*2ee0*/  ISETP.LT.AND P6, PT, R4, UR7, !P0 ;  /* 0x0000000704007c0c */ /* 0x000fe4000c7c1270 */
[----:B------:R-:W-:Y:S02]  /*2ef0*/  ISETP.LT.AND P2, PT, R5, UR7, !P0 ;  /* 0x0000000705007c0c */ /* 0x000fe4000c741270 */
[----:B------:R-:W-:Y:S02]  /*2f00*/  ISETP.LT.AND P3, PT, R6, UR7, !P0 ;  /* 0x0000000706007c0c */ /* 0x000fe4000c761270 */
[----:B--2---:R-:W-:Y:S01]  /*2f10*/  LEA.HI.X.SX32 R23, R0, UR5, 0x1, P1 ;  /* 0x0000000500177c11 */ /* 0x004fe200088f0eff */
[----:B------:R-:W-:Y:S01]  /*2f20*/  IMAD R0, R37, 0x4, R19 ;  /* 0x0000000425007824 */ /* 0x000fe200078e0213 */
[----:B------:R-:W-:-:S04]  /*2f30*/  LEA R2, P1, R19, R21, 0x1 ;  /* 0x0000001513027211 */ /* 0x000fc800078208ff */
[----:B------:R-:W-:Y:S02]  /*2f40*/  LEA.HI.X.SX32 R3, R19, R23, 0x1, P1 ;  /* 0x0000001713037211 */ /* 0x000fe400008f0eff */
[----:B------:R-:W-:Y:S01]  /*2f50*/  ISETP.LT.AND P1, PT, R7, UR7, !P0 ;  /* 0x0000000707007c0c */ /* 0x000fe2000c721270 */
[----:B------:R-:W-:Y:S01]  /*2f60*/  IMAD R7, R37, 0x4, R0 ;  /* 0x0000000425077824 */ /* 0x000fe200078e0200 */
[----:B------:R-:W-:-:S04]  /*2f70*/  LEA R4, P5, R0, R21, 0x1 ;  /* 0x0000001500047211 */ /* 0x000fc800078a08ff */
[----:B------:R-:W-:Y:S01]  /*2f80*/  LEA.HI.X.SX32 R5, R0, R23, 0x1, P5 ;  /* 0x0000001700057211 */ /* 0x000fe200028f0eff */
[----:B------:R-:W0:Y:S01]  /*2f90*/  LDS.64 R30, [R33+UR12] ;  /* 0x0000000c211e7984 */ /* 0x000e220008000a00 */
[----:B------:R-:W-:Y:S01]  /*2fa0*/  IMAD R0, R37, 0x4, R7 ;  /* 0x0000000425007824 */ /* 0x000fe200078e0207 */
[----:B------:R-:W-:Y:S02]  /*2fb0*/  ISETP.LT.AND P5, PT, R8, UR7, !P0 ;  /* 0x0000000708007c0c */ /* 0x000fe4000c7a1270 */
[----:B------:R-:W1:Y:S04]  /*2fc0*/  LDS.64 R34, [R28+UR12] ;  /* 0x0000000c1c227984 */ /* 0x000e680008000a00 */
[----:B------:R-:W2:Y:S04]  /*2fd0*/  LDS.64 R32, [R33+UR12+0x800] ;  /* 0x0008000c21207984 */ /* 0x000ea80008000a00 */
[----:B------:R-:W3:Y:S04]  /*2fe0*/  LDS.64 R28, [R28+UR12+0x800] ;  /* 0x0008000c1c1c7984 */ /* 0x000ee80008000a00 */
[----:B0-----:R0:W-:Y:S01]  /*2ff0*/  @P4 STG.E.U16 desc[UR14][R2.64], R30 ;  /* 0x0000001e02004986 */ /* 0x0011e2000c10150e */
[----:B------:R-:W-:-:S02]  /*3000*/  LEA R6, P4, R7, R21, 0x1 ;  /* 0x0000001507067211 */ /* 0x000fc400078808ff */
[----:B------:R-:W-:Y:S01]  /*3010*/  PRMT R19, R30, 0x7632, R19 ;  /* 0x000076321e137816 */ /* 0x000fe20000000013 */
[----:B-1----:R1:W-:Y:S01]  /*3020*/  @P6 STG.E.U16 desc[UR14][R4.64], R34 ;  /* 0x0000002204006986 */ /* 0x0023e2000c10150e */
[C---:B------:R-:W-:Y:S02]  /*3030*/  LEA R8, P6, R0.reuse, R21, 0x1 ;  /* 0x0000001500087211 */ /* 0x040fe400078c08ff */
[-C--:B------:R-:W-:Y:S02]  /*3040*/  LEA.HI.X.SX32 R7, R7, R23.reuse, 0x1, P4 ;  /* 0x0000001707077211 */ /* 0x080fe400020f0eff */
[----:B------:R-:W-:Y:S02]  /*3050*/  ISETP.LT.AND P4, PT, R9, UR7, !P0 ;  /* 0x0000000709007c0c */ /* 0x000fe4000c781270 */
[----:B------:R-:W-:Y:S01]  /*3060*/  LEA.HI.X.SX32 R9, R0, R23, 0x1, P6 ;  /* 0x0000001700097211 */ /* 0x000fe200030f0eff */
[C---:B0-----:R-:W-:Y:S01]  /*3070*/  IMAD R3, R37.reuse, 0x4, R0 ;  /* 0x0000000425037824 */ /* 0x041fe200078e0200 */
[----:B------:R0:W-:Y:S03]  /*3080*/  @P2 STG.E.U16 desc[UR14][R6.64], R19 ;  /* 0x0000001306002986 */ /* 0x0001e6000c10150e */
[----:B------:R-:W-:Y:S01]  /*3090*/  IMAD R0, R37, 0x4, R3 ;  /* 0x0000000425007824 */ /* 0x000fe200078e0203 */
[----:B-1----:R-:W-:-:S02]  /*30a0*/  PRMT R5, R34, 0x7632, R5 ;  /* 0x0000763222057816 */ /* 0x002fc40000000005 */
[CC--:B------:R-:W-:Y:S02]  /*30b0*/  LEA R2, P2, R3.reuse, R21.reuse, 0x1 ;  /* 0x0000001503027211 */ /* 0x0c0fe400078408ff */
[----:B------:R-:W-:Y:S01]  /*30c0*/  LEA R4, P6, R0, R21, 0x1 ;  /* 0x0000001500047211 */ /* 0x000fe200078c08ff */
[----:B------:R1:W-:Y:S01]  /*30d0*/  @P3 STG.E.U16 desc[UR14][R8.64], R5 ;  /* 0x0000000508003986 */ /* 0x0003e2000c10150e */
[----:B------:R-:W-:Y:S01]  /*30e0*/  LEA.HI.X.SX32 R3, R3, R23, 0x1, P2 ;  /* 0x0000001703037211 */ /* 0x000fe200010f0eff */
[----:B0-----:R-:W-:Y:S01]  /*30f0*/  IMAD R7, R37, 0x4, R0 ;  /* 0x0000000425077824 */ /* 0x001fe200078e0200 */
[----:B------:R-:W-:-:S03]  /*3100*/  ISETP.LT.AND P3, PT, R10, UR7, !P0 ;  /* 0x000000070a007c0c */ /* 0x000fc6000c761270 */
[----:B------:R0:W-:Y:S01]  /*3110*/  @P1 STG.E.U16 desc[UR14][R2.64], R31 ;  /* 0x0000001f02001986 */ /* 0x0001e2000c10150e */
[----:B------:R-:W-:Y:S02]  /*3120*/  ISETP.LT.AND P2, PT, R11, UR7, !P0 ;  /* 0x000000070b007c0c */ /* 0x000fe4000c741270 */
[----:B------:R-:W-:Y:S02]  /*3130*/  ISETP.LT.AND P1, PT, R12, UR7, !P0 ;  /* 0x000000070c007c0c */ /* 0x000fe4000c721270 */
[----:B-1----:R-:W-:Y:S01]  /*3140*/  LEA.HI.X.SX32 R5, R0, R23, 0x1, P6 ;  /* 0x0000001700057211 */ /* 0x002fe200030f0eff */
[----:B------:R-:W-:Y:S01]  /*3150*/  IMAD R0, R37, 0x4, R7 ;  /* 0x0000000425007824 */ /* 0x000fe200078e0207 */
[----:B------:R-:W-:-:S03]  /*3160*/  LEA R6, P6, R7, R21, 0x1 ;  /* 0x0000001507067211 */ /* 0x000fc600078c08ff */
[----:B------:R-:W-:Y:S01]  /*3170*/  IMAD R10, R37, 0x4, R0 ;  /* 0x00000004250a7824 */ /* 0x000fe200078e0200 */
[----:B------:R-:W-:Y:S01]  /*3180*/  LEA.HI.X.SX32 R7, R7, R23, 0x1, P6 ;  /* 0x0000001707077211 */ /* 0x000fe200030f0eff */
[----:B------:R1:W-:Y:S01]  /*3190*/  @P5 STG.E.U16 desc[UR14][R4.64], R35 ;  /* 0x0000002304005986 */ /* 0x0003e2000c10150e */
[C---:B------:R-:W-:Y:S02]  /*31a0*/  LEA R8, P6, R0.reuse, R21, 0x1 ;  /* 0x0000001500087211 */ /* 0x040fe400078c08ff */
[----:B0-----:R-:W-:Y:S02]  /*31b0*/  PRMT R3, R31, 0x7632, R3 ;  /* 0x000076321f037816 */ /* 0x001fe40000000003 */
[----:B------:R-:W-:Y:S01]  /*31c0*/  LEA.HI.X.SX32 R9, R0, R23, 0x1, P6 ;  /* 0x0000001700097211 */ /* 0x000fe200030f0eff */
[----:B------:R-:W-:Y:S01]  /*31d0*/  IMAD R0, R37, 0x4, R10 ;  /* 0x0000000425007824 */ /* 0x000fe200078e020a */
[----:B------:R-:W-:Y:S01]  /*31e0*/  LEA R2, P6, R10, R21, 0x1 ;  /* 0x000000150a027211 */ /* 0x000fe200078c08ff */
[----:B------:R0:W-:Y:S01]  /*31f0*/  @P4 STG.E.U16 desc[UR14][R6.64], R3 ;  /* 0x0000000306004986 */ /* 0x0001e2000c10150e */
[----:B------:R-:W-:-:S02]  /*3200*/  ISETP.LT.AND P5, PT, R13, UR7, !P0 ;  /* 0x000000070d007c0c */ /* 0x000fc4000c7a1270 */
[----:B------:R-:W-:Y:S02]  /*3210*/  ISETP.LT.AND P4, PT, R14, UR7, !P0 ;  /* 0x000000070e007c0c */ /* 0x000fe4000c781270 */
[----:B-1----:R-:W-:-:S05]  /*3220*/  PRMT R5, R35, 0x7632, R5 ;  /* 0x0000763223057816 */ /* 0x002fca0000000005 */
[----:B------:R1:W-:Y:S01]  /*3230*/  @P3 STG.E.U16 desc[UR14][R8.64], R5 ;  /* 0x0000000508003986 */ /* 0x0003e2000c10150e */
[----:B------:R-:W-:Y:S02]  /*3240*/  ISETP.LT.AND P3, PT, R15, UR7, !P0 ;  /* 0x000000070f007c0c */ /* 0x000fe4000c761270 */
[----:B0-----:R-:W-:Y:S01]  /*3250*/  LEA.HI.X.SX32 R3, R10, R23, 0x1, P6 ;  /* 0x000000170a037211 */ /* 0x001fe200030f0eff */
[----:B------:R-:W-:Y:S01]  /*3260*/  IMAD R10, R37, 0x4, R0 ;  /* 0x00000004250a7824 */ /* 0x000fe200078e0200 */
[----:B------:R-:W-:-:S03]  /*3270*/  LEA R4, P6, R0, R21, 0x1 ;  /* 0x0000001500047211 */ /* 0x000fc600078c08ff */
[C---:B------:R-:W-:Y:S01]  /*3280*/  IMAD R11, R37.reuse, 0x4, R10 ;  /* 0x00000004250b7824 */ /* 0x040fe200078e020a */
[----:B--2---:R0:W-:Y:S01]  /*3290*/  @P2 STG.E.U16 desc[UR14][R2.64], R32 ;  /* 0x0000002002002986 */ /* 0x0041e2000c10150e */
[----:B------:R-:W-:Y:S02]  /*32a0*/  ISETP.LT.AND P2, PT, R16, UR7, !P0 ;  /* 0x0000000710007c0c */ /* 0x000fe4000c741270 */
[----:B-1----:R-:W-:Y:S01]  /*32b0*/  LEA.HI.X.SX32 R5, R0, R23, 0x1, P6 ;  /* 0x0000001700057211 */ /* 0x002fe200030f0eff */
[----:B------:R-:W-:Y:S01]  /*32c0*/  IMAD R0, R37, 0x4, R11 ;  /* 0x0000000425007824 */ /* 0x000fe200078e020b */
[----:B------:R-:W-:-:S03]  /*32d0*/  LEA R6, P6, R10, R21, 0x1 ;  /* 0x000000150a067211 */ /* 0x000fc600078c08ff */
[----:B---3--:R1:W-:Y:S01]  /*32e0*/  @P1 STG.E.U16 desc[UR14][R4.64], R28 ;  /* 0x0000001c04001986 */ /* 0x0083e2000c10150e */
[----:B------:R-:W-:Y:S01]  /*32f0*/  IMAD R13, R37, 0x4, R0 ;  /* 0x00000004250d7824 */ /* 0x000fe200078e0200 */
[----:B------:R-:W-:Y:S02]  /*3300*/  LEA R8, P1, R11, R21, 0x1 ;  /* 0x000000150b087211 */ /* 0x000fe400078208ff */
[----:B------:R-:W-:Y:S01]  /*3310*/  LEA.HI.X.SX32 R7, R10, R23, 0x1, P6 ;  /* 0x000000170a077211 */ /* 0x000fe200030f0eff */
[----:B------:R-:W-:Y:S01]  /*3320*/  IMAD R14, R37, 0x4, R13 ;  /* 0x00000004250e7824 */ /* 0x000fe200078e020d */
[----:B------:R-:W-:Y:S02]  /*3330*/  LEA R10, P6, R0, R21, 0x1 ;  /* 0x00000015000a7211 */ /* 0x000fe400078c08ff */
[----:B------:R-:W-:Y:S02]  /*3340*/  LEA.HI.X.SX32 R9, R11, R23, 0x1, P1 ;  /* 0x000000170b097211 */ /* 0x000fe400008f0eff */
[----:B0-----:R-:W-:-:S02]  /*3350*/  LEA R2, P1, R13, R21, 0x1 ;  /* 0x000000150d027211 */ /* 0x001fc400078208ff */
[----:B------:R-:W-:Y:S01]  /*3360*/  LEA.HI.X.SX32 R11, R0, R23, 0x1, P6 ;  /* 0x00000017000b7211 */ /* 0x000fe200030f0eff */
[----:B------:R-:W-:Y:S01]  /*3370*/  IMAD R0, R37, 0x4, R14 ;  /* 0x0000000425007824 */ /* 0x000fe200078e020e */
[----:B------:R-:W-:Y:S02]  /*3380*/  LEA R12, P6, R14, R21, 0x1 ;  /* 0x000000150e0c7211 */ /* 0x000fe400078c08ff */
[-C--:B------:R-:W-:Y:S02]  /*3390*/  LEA.HI.X.SX32 R3, R13, R23.reuse, 0x1, P1 ;  /* 0x000000170d037211 */ /* 0x080fe400008f0eff */
[----:B------:R-:W-:Y:S02]  /*33a0*/  ISETP.LT.AND P1, PT, R17, UR7, !P0 ;  /* 0x0000000711007c0c */ /* 0x000fe4000c721270 */
[----:B------:R-:W-:Y:S02]  /*33b0*/  ISETP.LT.AND P0, PT, R18, UR7, !P0 ;  /* 0x0000000712007c0c */ /* 0x000fe4000c701270 */
[----:B------:R-:W-:-:S02]  /*33c0*/  LEA.HI.X.SX32 R13, R14, R23, 0x1, P6 ;  /* 0x000000170e0d7211 */ /* 0x000fc400030f0eff */
[----:B-1----:R-:W-:Y:S02]  /*33d0*/  LEA R4, P6, R0, R21, 0x1 ;  /* 0x0000001500047211 */ /* 0x002fe400078c08ff */
[----:B------:R-:W-:Y:S02]  /*33e0*/  PRMT R32, R32, 0x7632, R32 ;  /* 0x0000763220207816 */ /* 0x000fe40000000020 */
[----:B------:R-:W-:Y:S02]  /*33f0*/  PRMT R28, R28, 0x7632, R28 ;  /* 0x000076321c1c7816 */ /* 0x000fe4000000001c */
[----:B------:R-:W-:Y:S01]  /*3400*/  LEA.HI.X.SX32 R5, R0, R23, 0x1, P6 ;  /* 0x0000001700057211 */ /* 0x000fe200030f0eff */
[----:B------:R0:W-:Y:S01]  /*3410*/  @P5 STG.E.U16 desc[UR14][R6.64], R32 ;  /* 0x0000002006005986 */ /* 0x0001e2000c10150e */
[----:B------:R-:W-:-:S03]  /*3420*/  PRMT R0, R33, 0x7632, R0 ;  /* 0x0000763221007816 */ /* 0x000fc60000000000 */
[----:B------:R0:W-:Y:S04]  /*3430*/  @P4 STG.E.U16 desc[UR14][R8.64], R28 ;  /* 0x0000001c08004986 */ /* 0x0001e8000c10150e */
[----:B------:R0:W-:Y:S04]  /*3440*/  @P3 STG.E.U16 desc[UR14][R10.64], R33 ;  /* 0x000000210a003986 */ /* 0x0001e8000c10150e */
[----:B------:R0:W-:Y:S04]  /*3450*/  @P2 STG.E.U16 desc[UR14][R2.64], R29 ;  /* 0x0000001d02002986 */ /* 0x0001e8000c10150e */
[----:B------:R0:W-:Y:S01]  /*3460*/  @P1 STG.E.U16 desc[UR14][R12.64], R0 ;  /* 0x000000000c001986 */ /* 0x0001e2000c10150e */
[----:B------:R-:W-:Y:S05]  /*3470*/  @!P0 EXIT ;  /* 0x000000000000894d */ /* 0x000fea0003800000 */
[----:B0-----:R-:W-:-:S05]  /*3480*/  PRMT R2, R29, 0x7632, R2 ;  /* 0x000076321d027816 */ /* 0x001fca0000000002 */
[----:B------:R-:W-:Y:S01]  /*3490*/  STG.E.U16 desc[UR14][R4.64], R2 ;  /* 0x0000000204007986 */ /* 0x000fe2000c10150e */
[----:B------:R-:W-:Y:S05]  /*34a0*/  EXIT ;  /* 0x000000000000794d */ /* 0x000fea0003800000 */
.L_x_2:
[----:B------:R-:W-:-:S00]  /*34b0*/  BRA `(.L_x_2) ;  /* 0xfffffffc00fc7947 */ /* 0x000fc0000383ffff */
[----:B------:R-:W-:-:S00]  /*34c0*/  NOP ;  /* 0x0000000000007918 */ /* 0x000fc00000000000 */
        /* <DEDUP_REMOVED lines=11> */
.L_x_3:


//--------------------- .nv.shared.matmul_kernel  --------------------------
	.section	.nv.shared.matmul_kernel,"aw",@nobits
	.sectionflags	@""
	.align	16
	.zero		1024


//--------------------- .nv.shared.reserved.0     --------------------------
	.section	.nv.shared.reserved.0,"aw",@nobits
	.weak		__nv_reservedSMEM_offset_0_alias
	.size		__nv_reservedSMEM_offset_0_alias, 0, 0
	.other		__nv_reservedSMEM_offset_0_alias,@"STO_CUDA_RESERVED_SHARED STV_DEFAULT"
__nv_reservedSMEM_offset_0_alias:
	.zero		0


//--------------------- .nv.constant0.matmul_kernel --------------------------
	.section	.nv.constant0.matmul_kernel,"a",@progbits
	.sectionflags	@""
	.align	4
.nv.constant0.matmul_kernel:
	.zero		608


//--------------------- SYMBOLS --------------------------

	.type		.nv.reservedSmem.offset0,@object
	.size		.nv.reservedSmem.offset0,0x4
